	.target	sm_100a

	.elftype	@"ET_EXEC"


//--------------------- .note.nv.tkinfo           --------------------------
	.section	.note.nv.tkinfo,"",@"SHT_NOTE"
	.sectionflags	@"SHF_NOTE_NV_TKINFO"
	.tkinfo
        /*0018*/ 	.word	0x00000002
        /*0030*/ 	.string	""
        /*0030*/ 	.string	"ptxas"
        /*0030*/ 	.string	"Cuda compilation tools, release 13.0, V13.0.88"
        /*0030*/ 	.string	"Build cuda_13.0.r13.0/compiler.36424714_0"
        /*0030*/ 	.string	"-arch sm_100a -m 64 "



//--------------------- .note.nv.cuinfo           --------------------------
	.section	.note.nv.cuinfo,"",@"SHT_NOTE"
	.sectionflags	@"SHF_NOTE_NV_CUINFO"
        /*0018*/ 	.short	0x0002
        /*001a*/ 	.short	0x0064
        /*001c*/ 	.short	0x0082
	.zero		2


//--------------------- .nv.info                  --------------------------
	.section	.nv.info,"",@"SHT_CUDA_INFO"
	.align	4


	//----- nvinfo : EIATTR_REGCOUNT
	.align		4
        /*0000*/ 	.byte	0x04, 0x2f
        /*0002*/ 	.short	(.L_19 - .L_18)
	.align		4
.L_18:
        /*0004*/ 	.word	index@(_ZN7cutlass13device_kernelINS_4gemm6kernel13GemmUniversalIN4cute5tupleIJiiiiEEENS1_10collective13CollectiveMmaINS1_35MainloopSm100TmaUmmaWarpSpecializedILi4ELi2ELi4ENS5_IJNS4_1CILi2EEESB_NSA_ILi1EEEEEEEENS5_IJNSA_ILi64EEESF_NSA_ILi32EEEEEENS_6half_tENS5_IJlSC_lEEESI_SJ_NS4_8TiledMMAINS4_8MMA_AtomIJNS4_20SM100_MMA_F16BF16_SSISI_SI_fLi64ELi64ELNS4_4UMMA5MajorE0ELSO_0ELNSN_7ScaleInE0ELSP_0EEEEEENS4_6LayoutINS5_IJSC_SC_SC_EEENS5_IJNSA_ILi0EEESU_SU_EEEEENS5_IJNS4_10UnderscoreESX_SX_EEEEENS4_23SM90_TMA_LOAD_MULTICASTENS4_14ComposedLayoutINS4_7SwizzleILi2ELi4ELi3EEENS4_18smem_ptr_flag_bitsILi16EEENSS_INS5_IJNSA_ILi8EEESG_EEENS5_IJSG_SC_EEEEEEEvNS4_8identityES10_S1A_vS1B_EENS_8epilogue10collective18CollectiveEpilogueINS1D_23Sm100TmaWarpSpecializedILi3ELi2ELi16ELb1ELb0EEEJSH_NS5_IJNSS_ISF_SC_EENSS_ISG_SC_EEEEESI_SJ_SI_SJ_NS1D_6fusion15FusionCallbacksIS1H_NS1L_17LinearCombinationISI_fSI_fLNS_15FloatRoundStyleE2EEESH_S1K_JEEENS4_5SM1004TMEM4LOAD26SM100_TMEM_LOAD_16dp256b4xENS4_13SM90_TMA_LOADES1A_NS4_17SM75_U32x4_LDSM_NENS4_14SM90_TMA_STOREES1A_NS4_17SM90_U32x4_STSM_NENS4_39AutoVectorizingCopyWithAssumedAlignmentILi128EEEEEEvvEEEEvNT_6ParamsE)
        /*0008*/ 	.word	0x00000045


	//----- nvinfo : EIATTR_FRAME_SIZE
	.align		4
.L_19:
        /*000c*/ 	.byte	0x04, 0x11
        /*000e*/ 	.short	(.L_21 - .L_20)
	.align		4
.L_20:
        /*0010*/ 	.word	index@($__internal_2_$__cuda_sm10x_tcgen05_guardrail_trap_unallocated_columns_being_dealloced)
        /*0014*/ 	.word	0x00000000


	//----- nvinfo : EIATTR_FRAME_SIZE
	.align		4
.L_21:
        /*0018*/ 	.byte	0x04, 0x11
        /*001a*/ 	.short	(.L_23 - .L_22)
	.align		4
.L_22:
        /*001c*/ 	.word	index@($__internal_1_$__cuda_sm10x_tcgen05_guardrail_trap_phase_invalid_during_alloc)
        /*0020*/ 	.word	0x00000000


	//----- nvinfo : EIATTR_FRAME_SIZE
	.align		4
.L_23:
        /*0024*/ 	.byte	0x04, 0x11
        /*0026*/ 	.short	(.L_25 - .L_24)
	.align		4
.L_24:
        /*0028*/ 	.word	index@($__internal_0_$__cuda_sm10x_tcgen05_guardrail_trap_col_being_dealloced_not_returned_by_alloc)
        /*002c*/ 	.word	0x00000000


	//----- nvinfo : EIATTR_FRAME_SIZE
	.align		4
.L_25:
        /*0030*/ 	.byte	0x04, 0x11
        /*0032*/ 	.short	(.L_27 - .L_26)
	.align		4
.L_26:
        /*0034*/ 	.word	index@(_ZN7cutlass13device_kernelINS_4gemm6kernel13GemmUniversalIN4cute5tupleIJiiiiEEENS1_10collective13CollectiveMmaINS1_35MainloopSm100TmaUmmaWarpSpecializedILi4ELi2ELi4ENS5_IJNS4_1CILi2EEESB_NSA_ILi1EEEEEEEENS5_IJNSA_ILi64EEESF_NSA_ILi32EEEEEENS_6half_tENS5_IJlSC_lEEESI_SJ_NS4_8TiledMMAINS4_8MMA_AtomIJNS4_20SM100_MMA_F16BF16_SSISI_SI_fLi64ELi64ELNS4_4UMMA5MajorE0ELSO_0ELNSN_7ScaleInE0ELSP_0EEEEEENS4_6LayoutINS5_IJSC_SC_SC_EEENS5_IJNSA_ILi0EEESU_SU_EEEEENS5_IJNS4_10UnderscoreESX_SX_EEEEENS4_23SM90_TMA_LOAD_MULTICASTENS4_14ComposedLayoutINS4_7SwizzleILi2ELi4ELi3EEENS4_18smem_ptr_flag_bitsILi16EEENSS_INS5_IJNSA_ILi8EEESG_EEENS5_IJSG_SC_EEEEEEEvNS4_8identityES10_S1A_vS1B_EENS_8epilogue10collective18CollectiveEpilogueINS1D_23Sm100TmaWarpSpecializedILi3ELi2ELi16ELb1ELb0EEEJSH_NS5_IJNSS_ISF_SC_EENSS_ISG_SC_EEEEESI_SJ_SI_SJ_NS1D_6fusion15FusionCallbacksIS1H_NS1L_17LinearCombinationISI_fSI_fLNS_15FloatRoundStyleE2EEESH_S1K_JEEENS4_5SM1004TMEM4LOAD26SM100_TMEM_LOAD_16dp256b4xENS4_13SM90_TMA_LOADES1A_NS4_17SM75_U32x4_LDSM_NENS4_14SM90_TMA_STOREES1A_NS4_17SM90_U32x4_STSM_NENS4_39AutoVectorizingCopyWithAssumedAlignmentILi128EEEEEEvvEEEEvNT_6ParamsE)
        /*0038*/ 	.word	0x00000000


	//----- nvinfo : EIATTR_MIN_STACK_SIZE
	.align		4
.L_27:
        /*003c*/ 	.byte	0x04, 0x12
        /*003e*/ 	.short	(.L_29 - .L_28)
	.align		4
.L_28:
        /*0040*/ 	.word	index@(_ZN7cutlass13device_kernelINS_4gemm6kernel13GemmUniversalIN4cute5tupleIJiiiiEEENS1_10collective13CollectiveMmaINS1_35MainloopSm100TmaUmmaWarpSpecializedILi4ELi2ELi4ENS5_IJNS4_1CILi2EEESB_NSA_ILi1EEEEEEEENS5_IJNSA_ILi64EEESF_NSA_ILi32EEEEEENS_6half_tENS5_IJlSC_lEEESI_SJ_NS4_8TiledMMAINS4_8MMA_AtomIJNS4_20SM100_MMA_F16BF16_SSISI_SI_fLi64ELi64ELNS4_4UMMA5MajorE0ELSO_0ELNSN_7ScaleInE0ELSP_0EEEEEENS4_6LayoutINS5_IJSC_SC_SC_EEENS5_IJNSA_ILi0EEESU_SU_EEEEENS5_IJNS4_10UnderscoreESX_SX_EEEEENS4_23SM90_TMA_LOAD_MULTICASTENS4_14ComposedLayoutINS4_7SwizzleILi2ELi4ELi3EEENS4_18smem_ptr_flag_bitsILi16EEENSS_INS5_IJNSA_ILi8EEESG_EEENS5_IJSG_SC_EEEEEEEvNS4_8identityES10_S1A_vS1B_EENS_8epilogue10collective18CollectiveEpilogueINS1D_23Sm100TmaWarpSpecializedILi3ELi2ELi16ELb1ELb0EEEJSH_NS5_IJNSS_ISF_SC_EENSS_ISG_SC_EEEEESI_SJ_SI_SJ_NS1D_6fusion15FusionCallbacksIS1H_NS1L_17LinearCombinationISI_fSI_fLNS_15FloatRoundStyleE2EEESH_S1K_JEEENS4_5SM1004TMEM4LOAD26SM100_TMEM_LOAD_16dp256b4xENS4_13SM90_TMA_LOADES1A_NS4_17SM75_U32x4_LDSM_NENS4_14SM90_TMA_STOREES1A_NS4_17SM90_U32x4_STSM_NENS4_39AutoVectorizingCopyWithAssumedAlignmentILi128EEEEEEvvEEEEvNT_6ParamsE)
        /*0044*/ 	.word	0x00000000
.L_29:


//--------------------- .nv.compat                --------------------------
	.section	.nv.compat,"",@"SHT_CUDA_COMPAT_INFO"
	.align	4
        /*0000*/ 	.byte	0x02, 0x09, 0x01, 0x00, 0x02, 0x02, 0x02, 0x00, 0x02, 0x05, 0x05, 0x00, 0x03, 0x07, 0x01, 0x01
        /*0010*/ 	.byte	0x02, 0x03, 0x01, 0x00, 0x02, 0x06, 0x01, 0x00, 0x04, 0x0b, 0x08, 0x00, 0x09, 0x00, 0x00, 0x00
        /*0020*/ 	.byte	0x00, 0x00, 0x00, 0x00


//--------------------- .nv.info._ZN7cutlass13device_kernelINS_4gemm6kernel13GemmUniversalIN4cute5tupleIJiiiiEEENS1_10collective13CollectiveMmaINS1_35MainloopSm100TmaUmmaWarpSpecializedILi4ELi2ELi4ENS5_IJNS4_1CILi2EEESB_NSA_ILi1EEEEEEEENS5_IJNSA_ILi64EEESF_NSA_ILi32EEEEEENS_6half_tENS5_IJlSC_lEEESI_SJ_NS4_8TiledMMAINS4_8MMA_AtomIJNS4_20SM100_MMA_F16BF16_SSISI_SI_fLi64ELi64ELNS4_4UMMA5MajorE0ELSO_0ELNSN_7ScaleInE0ELSP_0EEEEEENS4_6LayoutINS5_IJSC_SC_SC_EEENS5_IJNSA_ILi0EEESU_SU_EEEEENS5_IJNS4_10UnderscoreESX_SX_EEEEENS4_23SM90_TMA_LOAD_MULTICASTENS4_14ComposedLayoutINS4_7SwizzleILi2ELi4ELi3EEENS4_18smem_ptr_flag_bitsILi16EEENSS_INS5_IJNSA_ILi8EEESG_EEENS5_IJSG_SC_EEEEEEEvNS4_8identityES10_S1A_vS1B_EENS_8epilogue10collective18CollectiveEpilogueINS1D_23Sm100TmaWarpSpecializedILi3ELi2ELi16ELb1ELb0EEEJSH_NS5_IJNSS_ISF_SC_EENSS_ISG_SC_EEEEESI_SJ_SI_SJ_NS1D_6fusion15FusionCallbacksIS1H_NS1L_17LinearCombinationISI_fSI_fLNS_15FloatRoundStyleE2EEESH_S1K_JEEENS4_5SM1004TMEM4LOAD26SM100_TMEM_LOAD_16dp256b4xENS4_13SM90_TMA_LOADES1A_NS4_17SM75_U32x4_LDSM_NENS4_14SM90_TMA_STOREES1A_NS4_17SM90_U32x4_STSM_NENS4_39AutoVectorizingCopyWithAssumedAlignmentILi128EEEEEEvvEEEEvNT_6ParamsE --------------------------
	.section	.nv.info._ZN7cutlass13device_kernelINS_4gemm6kernel13GemmUniversalIN4cute5tupleIJiiiiEEENS1_10collective13CollectiveMmaINS1_35MainloopSm100TmaUmmaWarpSpecializedILi4ELi2ELi4ENS5_IJNS4_1CILi2EEESB_NSA_ILi1EEEEEEEENS5_IJNSA_ILi64EEESF_NSA_ILi32EEEEEENS_6half_tENS5_IJlSC_lEEESI_SJ_NS4_8TiledMMAINS4_8MMA_AtomIJNS4_20SM100_MMA_F16BF16_SSISI_SI_fLi64ELi64ELNS4_4UMMA5MajorE0ELSO_0ELNSN_7ScaleInE0ELSP_0EEEEEENS4_6LayoutINS5_IJSC_SC_SC_EEENS5_IJNSA_ILi0EEESU_SU_EEEEENS5_IJNS4_10UnderscoreESX_SX_EEEEENS4_23SM90_TMA_LOAD_MULTICASTENS4_14ComposedLayoutINS4_7SwizzleILi2ELi4ELi3EEENS4_18smem_ptr_flag_bitsILi16EEENSS_INS5_IJNSA_ILi8EEESG_EEENS5_IJSG_SC_EEEEEEEvNS4_8identityES10_S1A_vS1B_EENS_8epilogue10collective18CollectiveEpilogueINS1D_23Sm100TmaWarpSpecializedILi3ELi2ELi16ELb1ELb0EEEJSH_NS5_IJNSS_ISF_SC_EENSS_ISG_SC_EEEEESI_SJ_SI_SJ_NS1D_6fusion15FusionCallbacksIS1H_NS1L_17LinearCombinationISI_fSI_fLNS_15FloatRoundStyleE2EEESH_S1K_JEEENS4_5SM1004TMEM4LOAD26SM100_TMEM_LOAD_16dp256b4xENS4_13SM90_TMA_LOADES1A_NS4_17SM75_U32x4_LDSM_NENS4_14SM90_TMA_STOREES1A_NS4_17SM90_U32x4_STSM_NENS4_39AutoVectorizingCopyWithAssumedAlignmentILi128EEEEEEvvEEEEvNT_6ParamsE,"",@"SHT_CUDA_INFO"
	.sectionflags	@""
	.align	4


	//----- nvinfo : EIATTR_CUDA_API_VERSION
	.align		4
        /*0000*/ 	.byte	0x04, 0x37
        /*0002*/ 	.short	(.L_31 - .L_30)
.L_30:
        /*0004*/ 	.word	0x00000082


	//----- nvinfo : EIATTR_KPARAM_INFO
	.align		4
.L_31:
        /*0008*/ 	.byte	0x04, 0x17
        /*000a*/ 	.short	(.L_33 - .L_32)
.L_32:
        /*000c*/ 	.word	0x00000000
        /*0010*/ 	.short	0x0000
        /*0012*/ 	.short	0x0000
        /*0014*/ 	.byte	0x00, 0xf0, 0x01, 0x20


	//----- nvinfo : EIATTR_AT_ENTRY_FRAGMENTS
	.align		4
.L_33:
        /*0018*/ 	.byte	0x04, 0x4f
        /*001a*/ 	.short	(.L_35 - .L_34)


	//   ....[0]....
.L_34:
        /*001c*/ 	.word	0x00000006


	//----- nvinfo : EIATTR_RESERVED_SMEM_USED
	.align		4
.L_35:
        /*0020*/ 	.byte	0x01, 0x41
	.zero		2


	//----- nvinfo : EIATTR_SPARSE_MMA_MASK
	.align		4
        /*0024*/ 	.byte	0x03, 0x50
        /*0026*/ 	.short	0x0000


	//----- nvinfo : EIATTR_TCGEN05_1CTA_USED
	.align		4
        /*0028*/ 	.byte	0x01, 0x51
	.zero		2


	//----- nvinfo : EIATTR_MAXREG_COUNT
	.align		4
        /*002c*/ 	.byte	0x03, 0x1b
        /*002e*/ 	.short	0x00ff


	//----- nvinfo : EIATTR_NUM_BARRIERS
	.align		4
        /*0030*/ 	.byte	0x02, 0x4c
        /*0032*/ 	.byte	0x07
	.zero		1


	//----- nvinfo : EIATTR_EXTERNS
	.align		4
        /*0034*/ 	.byte	0x04, 0x0f
        /*0036*/ 	.short	(.L_37 - .L_36)


	//   ....[0]....
	.align		4
.L_36:
        /*0038*/ 	.word	index@(__assertfail)


	//----- nvinfo : EIATTR_MERCURY_ISA_VERSION
	.align		4
.L_37:
        /*003c*/ 	.byte	0x03, 0x5f
        /*003e*/ 	.short	0x0101


	//----- nvinfo : EIATTR_INT_WARP_WIDE_INSTR_OFFSETS
	.align		4
        /*0040*/ 	.byte	0x04, 0x31
        /*0042*/ 	.short	(.L_39 - .L_38)


	//   ....[0]....
.L_38:
        /*0044*/ 	.word	0x00003dd0


	//   ....[1]....
        /*0048*/ 	.word	0x00003e00


	//   ....[2]....
        /*004c*/ 	.word	0x00003e20


	//   ....[3]....
        /*0050*/ 	.word	0x000049f0


	//   ....[4]....
        /*0054*/ 	.word	0x00004a70


	//   ....[5]....
        /*0058*/ 	.word	0x00004b70


	//   ....[6]....
        /*005c*/ 	.word	0x00004c80


	//----- nvinfo : EIATTR_COOP_GROUP_MASK_REGIDS
	.align		4
.L_39:
        /*0060*/ 	.byte	0x04, 0x29
        /*0062*/ 	.short	(.L_41 - .L_40)


	//   ....[0]....
.L_40:
        /*0064*/ 	.word	0xffffffff


	//   ....[1]....
        /*0068*/ 	.word	0xffffffff


	//   ....[2]....
        /*006c*/ 	.word	0xffffffff


	//   ....[3]....
        /*0070*/ 	.word	0xffffffff


	//   ....[4]....
        /*0074*/ 	.word	0xffffffff


	//   ....[5]....
        /*0078*/ 	.word	0xffffffff


	//   ....[6]....
        /*007c*/ 	.word	0xffffffff


	//   ....[7]....
        /*0080*/ 	.word	0xffffffff


	//   ....[8]....
        /*0084*/ 	.word	0xffffffff


	//   ....[9]....
        /*0088*/ 	.word	0xffffffff


	//   ....[10]....
        /*008c*/ 	.word	0xffffffff


	//   ....[11]....
        /*0090*/ 	.word	0xffffffff


	//   ....[12]....
        /*0094*/ 	.word	0xffffffff


	//   ....[13]....
        /*0098*/ 	.word	0xffffffff


	//----- nvinfo : EIATTR_COOP_GROUP_INSTR_OFFSETS
	.align		4
.L_41:
        /*009c*/ 	.byte	0x04, 0x28
        /*009e*/ 	.short	(.L_43 - .L_42)


	//   ....[0]....
.L_42:
        /*00a0*/ 	.word	0x00000080


	//   ....[1]....
        /*00a4*/ 	.word	0x000004f0


	//   ....[2]....
        /*00a8*/ 	.word	0x000006a0


	//   ....[3]....
        /*00ac*/ 	.word	0x00000820


	//   ....[4]....
        /*00b0*/ 	.word	0x00000920


	//   ....[5]....
        /*00b4*/ 	.word	0x00000a90


	//   ....[6]....
        /*00b8*/ 	.word	0x00000c30


	//   ....[7]....
        /*00bc*/ 	.word	0x00000de0


	//   ....[8]....
        /*00c0*/ 	.word	0x000021e0


	//   ....[9]....
        /*00c4*/ 	.word	0x000030a0


	//   ....[10]....
        /*00c8*/ 	.word	0x000032b0


	//   ....[11]....
        /*00cc*/ 	.word	0x000032e0


	//   ....[12]....
        /*00d0*/ 	.word	0x00003cb0


	//   ....[13]....
        /*00d4*/ 	.word	0x00003ee0


	//----- nvinfo : EIATTR_VRC_CTA_INIT_COUNT
	.align		4
.L_43:
        /*00d8*/ 	.byte	0x02, 0x4a
        /*00da*/ 	.byte	0x80
	.zero		1


	//----- nvinfo : EIATTR_SYSCALL_OFFSETS
	.align		4
        /*00dc*/ 	.byte	0x04, 0x46
        /*00de*/ 	.short	(.L_45 - .L_44)


	//   ....[0]....
.L_44:
        /*00e0*/ 	.word	0x00005980


	//   ....[1]....
        /*00e4*/ 	.word	0x00005a70


	//   ....[2]....
        /*00e8*/ 	.word	0x000062b0


	//   ....[3]....
        /*00ec*/ 	.word	0x00006c00


	//----- nvinfo : EIATTR_MBARRIER_INSTR_OFFSETS
	.align		4
.L_45:
        /*00f0*/ 	.byte	0x04, 0x39
        /*00f2*/ 	.short	(.L_47 - .L_46)


	//   ....[0]....
.L_46:
        /*00f4*/ 	.word	0x00000610
        /*00f8*/ 	.word	0x000000ff
        /*00fc*/ 	.word	0x00000000
        /*0100*/ 	.short	0x0100
        /*0102*/ 	.byte	0x04
	.zero		1


	//   ....[1]....
        /*0104*/ 	.word	0x00000620
        /*0108*/ 	.word	0x000000ff
        /*010c*/ 	.word	0x00000020
        /*0110*/ 	.short	0x0100
        /*0112*/ 	.byte	0x04
	.zero		1


	//   ....[2]....
        /*0114*/ 	.word	0x00000630
        /*0118*/ 	.word	0x000000ff
        /*011c*/ 	.word	0x00000008
        /*0120*/ 	.short	0x0100
        /*0122*/ 	.byte	0x04
	.zero		1


	//   ....[3]....
        /*0124*/ 	.word	0x00000640
        /*0128*/ 	.word	0x000000ff
        /*012c*/ 	.word	0x00000028
        /*0130*/ 	.short	0x0100
        /*0132*/ 	.byte	0x04
	.zero		1


	//   ....[4]....
        /*0134*/ 	.word	0x00000650
        /*0138*/ 	.word	0x000000ff
        /*013c*/ 	.word	0x00000010
        /*0140*/ 	.short	0x0100
        /*0142*/ 	.byte	0x04
	.zero		1


	//   ....[5]....
        /*0144*/ 	.word	0x00000660
        /*0148*/ 	.word	0x000000ff
        /*014c*/ 	.word	0x00000030
        /*0150*/ 	.short	0x0100
        /*0152*/ 	.byte	0x04
	.zero		1


	//   ....[6]....
        /*0154*/ 	.word	0x00000670
        /*0158*/ 	.word	0x000000ff
        /*015c*/ 	.word	0x00000018
        /*0160*/ 	.short	0x0100
        /*0162*/ 	.byte	0x04
	.zero		1


	//   ....[7]....
        /*0164*/ 	.word	0x00000680
        /*0168*/ 	.word	0x000000ff
        /*016c*/ 	.word	0x00000038
        /*0170*/ 	.short	0x0100
        /*0172*/ 	.byte	0x04
	.zero		1


	//   ....[8]....
        /*0174*/ 	.word	0x000007b0
        /*0178*/ 	.word	0x000000ff
        /*017c*/ 	.word	0x00000040
        /*0180*/ 	.short	0x0100
        /*0182*/ 	.byte	0x04
	.zero		1


	//   ....[9]....
        /*0184*/ 	.word	0x000007c0
        /*0188*/ 	.word	0x000000ff
        /*018c*/ 	.word	0x00000058
        /*0190*/ 	.short	0x0100
        /*0192*/ 	.byte	0x04
	.zero		1


	//   ....[10]....
        /*0194*/ 	.word	0x000007d0
        /*0198*/ 	.word	0x000000ff
        /*019c*/ 	.word	0x00000048
        /*01a0*/ 	.short	0x0100
        /*01a2*/ 	.byte	0x04
	.zero		1


	//   ....[11]....
        /*01a4*/ 	.word	0x000007e0
        /*01a8*/ 	.word	0x000000ff
        /*01ac*/ 	.word	0x00000060
        /*01b0*/ 	.short	0x0100
        /*01b2*/ 	.byte	0x04
	.zero		1


	//   ....[12]....
        /*01b4*/ 	.word	0x000007f0
        /*01b8*/ 	.word	0x000000ff
        /*01bc*/ 	.word	0x00000050
        /*01c0*/ 	.short	0x0100
        /*01c2*/ 	.byte	0x04
	.zero		1


	//   ....[13]....
        /*01c4*/ 	.word	0x00000800
        /*01c8*/ 	.word	0x000000ff
        /*01cc*/ 	.word	0x00000068
        /*01d0*/ 	.short	0x0100
        /*01d2*/ 	.byte	0x04
	.zero		1


	//   ....[14]....
        /*01d4*/ 	.word	0x000008f0
        /*01d8*/ 	.word	0x000000ff
        /*01dc*/ 	.word	0x00000070
        /*01e0*/ 	.short	0x0100
        /*01e2*/ 	.byte	0x06
	.zero		1


	//   ....[15]....
        /*01e4*/ 	.word	0x00000900
        /*01e8*/ 	.word	0x000000ff
        /*01ec*/ 	.word	0x00000078
        /*01f0*/ 	.short	0x0100
        /*01f2*/ 	.byte	0x06
	.zero		1


	//   ....[16]....
        /*01f4*/ 	.word	0x00000a40
        /*01f8*/ 	.word	0x000000ff
        /*01fc*/ 	.word	0x00000080
        /*0200*/ 	.short	0x0100
        /*0202*/ 	.byte	0x06
	.zero		1


	//   ....[17]....
        /*0204*/ 	.word	0x00000a50
        /*0208*/ 	.word	0x000000ff
        /*020c*/ 	.word	0x00000090
        /*0210*/ 	.short	0x0100
        /*0212*/ 	.byte	0x06
	.zero		1


	//   ....[18]....
        /*0214*/ 	.word	0x00000a60
        /*0218*/ 	.word	0x000000ff
        /*021c*/ 	.word	0x00000088
        /*0220*/ 	.short	0x0100
        /*0222*/ 	.byte	0x06
	.zero		1


	//   ....[19]....
        /*0224*/ 	.word	0x00000a70
        /*0228*/ 	.word	0x000000ff
        /*022c*/ 	.word	0x00000098
        /*0230*/ 	.short	0x0100
        /*0232*/ 	.byte	0x06
	.zero		1


	//   ....[20]....
        /*0234*/ 	.word	0x00000ba0
        /*0238*/ 	.word	0x000000ff
        /*023c*/ 	.word	0x000000a0
        /*0240*/ 	.short	0x0100
        /*0242*/ 	.byte	0x04
	.zero		1


	//   ....[21]....
        /*0244*/ 	.word	0x00000bb0
        /*0248*/ 	.word	0x000000ff
        /*024c*/ 	.word	0x000000c0
        /*0250*/ 	.short	0x0100
        /*0252*/ 	.byte	0x04
	.zero		1


	//   ....[22]....
        /*0254*/ 	.word	0x00000bc0
        /*0258*/ 	.word	0x000000ff
        /*025c*/ 	.word	0x000000a8
        /*0260*/ 	.short	0x0100
        /*0262*/ 	.byte	0x04
	.zero		1


	//   ....[23]....
        /*0264*/ 	.word	0x00000bd0
        /*0268*/ 	.word	0x000000ff
        /*026c*/ 	.word	0x000000c8
        /*0270*/ 	.short	0x0100
        /*0272*/ 	.byte	0x04
	.zero		1


	//   ....[24]....
        /*0274*/ 	.word	0x00000be0
        /*0278*/ 	.word	0x000000ff
        /*027c*/ 	.word	0x000000b0
        /*0280*/ 	.short	0x0100
        /*0282*/ 	.byte	0x04
	.zero		1


	//   ....[25]....
        /*0284*/ 	.word	0x00000bf0
        /*0288*/ 	.word	0x000000ff
        /*028c*/ 	.word	0x000000d0
        /*0290*/ 	.short	0x0100
        /*0292*/ 	.byte	0x04
	.zero		1


	//   ....[26]....
        /*0294*/ 	.word	0x00000c00
        /*0298*/ 	.word	0x000000ff
        /*029c*/ 	.word	0x000000b8
        /*02a0*/ 	.short	0x0100
        /*02a2*/ 	.byte	0x04
	.zero		1


	//   ....[27]....
        /*02a4*/ 	.word	0x00000c10
        /*02a8*/ 	.word	0x000000ff
        /*02ac*/ 	.word	0x000000d8
        /*02b0*/ 	.short	0x0100
        /*02b2*/ 	.byte	0x04
	.zero		1


	//   ....[28]....
        /*02b4*/ 	.word	0x00000d00
        /*02b8*/ 	.word	0x000000ff
        /*02bc*/ 	.word	0x000000e0
        /*02c0*/ 	.short	0x0100
        /*02c2*/ 	.byte	0x04
	.zero		1


	//   ....[29]....
        /*02c4*/ 	.word	0x00000d10
        /*02c8*/ 	.word	0x000000ff
        /*02cc*/ 	.word	0x000000f0
        /*02d0*/ 	.short	0x0100
        /*02d2*/ 	.byte	0x04
	.zero		1


	//   ....[30]....
        /*02d4*/ 	.word	0x00000d20
        /*02d8*/ 	.word	0x000000ff
        /*02dc*/ 	.word	0x000000e8
        /*02e0*/ 	.short	0x0100
        /*02e2*/ 	.byte	0x04
	.zero		1


	//   ....[31]....
        /*02e4*/ 	.word	0x00000d30
        /*02e8*/ 	.word	0x000000ff
        /*02ec*/ 	.word	0x000000f8
        /*02f0*/ 	.short	0x0100
        /*02f2*/ 	.byte	0x04
	.zero		1


	//   ....[32]....
        /*02f4*/ 	.word	0x000019d0
        /*02f8*/ 	.word	0x00000000
        /*02fc*/ 	.word	0x000000f0
        /*0300*/ 	.short	0x010a
        /*0302*/ 	.byte	0xff
	.zero		1


	//   ....[33]....
        /*0304*/ 	.word	0x00001a00
        /*0308*/ 	.word	0x00000000
        /*030c*/ 	.word	0x000000e0
        /*0310*/ 	.short	0x0101
        /*0312*/ 	.byte	0xff
	.zero		1


	//   ....[34]....
        /*0314*/ 	.word	0x00001ae0
        /*0318*/ 	.word	0x000000ff
        /*031c*/ 	.word	0x00000020
        /*0320*/ 	.short	0x010a
        /*0322*/ 	.byte	0x04
	.zero		1


	//   ....[35]....
        /*0324*/ 	.word	0x00001b60
        /*0328*/ 	.word	0x000000ff
        /*032c*/ 	.word	0x00000020
        /*0330*/ 	.short	0x010a
        /*0332*/ 	.byte	0x21
	.zero		1


	//   ....[36]....
        /*0334*/ 	.word	0x00001cf0
        /*0338*/ 	.word	0x000000ff
        /*033c*/ 	.word	0x00000020
        /*0340*/ 	.short	0x010a
        /*0342*/ 	.byte	0x08
	.zero		1


	//   ....[37]....
        /*0344*/ 	.word	0x00001e50
        /*0348*/ 	.word	0x000000ff
        /*034c*/ 	.word	0x00000078
        /*0350*/ 	.short	0x0101
        /*0352*/ 	.byte	0x06
	.zero		1


	//   ....[38]....
        /*0354*/ 	.word	0x00001e70
        /*0358*/ 	.word	0x000000ff
        /*035c*/ 	.word	0x00000020
        /*0360*/ 	.short	0x010a
        /*0362*/ 	.byte	0x04
	.zero		1


	//   ....[39]....
        /*0364*/ 	.word	0x00001ef0
        /*0368*/ 	.word	0x000000ff
        /*036c*/ 	.word	0x00000020
        /*0370*/ 	.short	0x010a
        /*0372*/ 	.byte	0x11
	.zero		1


	//   ....[40]....
        /*0374*/ 	.word	0x00002080
        /*0378*/ 	.word	0x000000ff
        /*037c*/ 	.word	0x00000020
        /*0380*/ 	.short	0x010a
        /*0382*/ 	.byte	0x07
	.zero		1


	//   ....[41]....
        /*0384*/ 	.word	0x00002210
        /*0388*/ 	.word	0x00000003
        /*038c*/ 	.word	0x00000080
        /*0390*/ 	.short	0x010a
        /*0392*/ 	.byte	0xff
	.zero		1


	//   ....[42]....
        /*0394*/ 	.word	0x00002360
        /*0398*/ 	.word	0x00000000
        /*039c*/ 	.word	0x00000000
        /*03a0*/ 	.short	0x0101
        /*03a2*/ 	.byte	0xff
	.zero		1


	//   ....[43]....
        /*03a4*/ 	.word	0x00002920
        /*03a8*/ 	.word	0x000000ff
        /*03ac*/ 	.word	0x00000000
        /*03b0*/ 	.short	0x010a
        /*03b2*/ 	.byte	0x04
	.zero		1


	//   ....[44]....
        /*03b4*/ 	.word	0x000029b0
        /*03b8*/ 	.word	0x000000ff
        /*03bc*/ 	.word	0x00000000
        /*03c0*/ 	.short	0x010a
        /*03c2*/ 	.byte	0x05
	.zero		1


	//   ....[45]....
        /*03c4*/ 	.word	0x00002a40
        /*03c8*/ 	.word	0x000000ff
        /*03cc*/ 	.word	0x00000000
        /*03d0*/ 	.short	0x010a
        /*03d2*/ 	.byte	0x05
	.zero		1


	//   ....[46]....
        /*03d4*/ 	.word	0x00002ae0
        /*03d8*/ 	.word	0x00000000
        /*03dc*/ 	.word	0x00000000
        /*03e0*/ 	.short	0x010a
        /*03e2*/ 	.byte	0xff
	.zero		1


	//   ....[47]....
        /*03e4*/ 	.word	0x00002c00
        /*03e8*/ 	.word	0x00000002
        /*03ec*/ 	.word	0x000000e0
        /*03f0*/ 	.short	0x010a
        /*03f2*/ 	.byte	0xff
	.zero		1


	//   ....[48]....
        /*03f4*/ 	.word	0x00002c70
        /*03f8*/ 	.word	0x00000002
        /*03fc*/ 	.word	0x00000000
        /*0400*/ 	.short	0x0101
        /*0402*/ 	.byte	0xff
	.zero		1


	//   ....[49]....
        /*0404*/ 	.word	0x00002c90
        /*0408*/ 	.word	0x000000ff
        /*040c*/ 	.word	0x00000090
        /*0410*/ 	.short	0x010a
        /*0412*/ 	.byte	0x04
	.zero		1


	//   ....[50]....
        /*0414*/ 	.word	0x00002db0
        /*0418*/ 	.word	0x00000002
        /*041c*/ 	.word	0x00000080
        /*0420*/ 	.short	0x010a
        /*0422*/ 	.byte	0xff
	.zero		1


	//   ....[51]....
        /*0424*/ 	.word	0x00002eb0
        /*0428*/ 	.word	0x00000002
        /*042c*/ 	.word	0x00000000
        /*0430*/ 	.short	0x0101
        /*0432*/ 	.byte	0xff
	.zero		1


	//   ....[52]....
        /*0434*/ 	.word	0x00002f40
        /*0438*/ 	.word	0x000000ff
        /*043c*/ 	.word	0x00000090
        /*0440*/ 	.short	0x0106
        /*0442*/ 	.byte	0x04
	.zero		1


	//   ....[53]....
        /*0444*/ 	.word	0x00002f60
        /*0448*/ 	.word	0x000000ff
        /*044c*/ 	.word	0x00000090
        /*0450*/ 	.short	0x010a
        /*0452*/ 	.byte	0x04
	.zero		1


	//   ....[54]....
        /*0454*/ 	.word	0x00002ff0
        /*0458*/ 	.word	0x000000ff
        /*045c*/ 	.word	0x00000090
        /*0460*/ 	.short	0x0106
        /*0462*/ 	.byte	0x07
	.zero		1


	//   ....[55]....
        /*0464*/ 	.word	0x00003030
        /*0468*/ 	.word	0x00000000
        /*046c*/ 	.word	0x00000090
        /*0470*/ 	.short	0x010a
        /*0472*/ 	.byte	0xff
	.zero		1


	//   ....[56]....
        /*0474*/ 	.word	0x00003540
        /*0478*/ 	.word	0x00000000
        /*047c*/ 	.word	0x00000080
        /*0480*/ 	.short	0x010a
        /*0482*/ 	.byte	0xff
	.zero		1


	//   ....[57]....
        /*0484*/ 	.word	0x00003640
        /*0488*/ 	.word	0x00000003
        /*048c*/ 	.word	0x00000000
        /*0490*/ 	.short	0x0101
        /*0492*/ 	.byte	0xff
	.zero		1


	//   ....[58]....
        /*0494*/ 	.word	0x00003650
        /*0498*/ 	.word	0x000000ff
        /*049c*/ 	.word	0x00000000
        /*04a0*/ 	.short	0x010a
        /*04a2*/ 	.byte	0x04
	.zero		1


	//   ....[59]....
        /*04a4*/ 	.word	0x000036d0
        /*04a8*/ 	.word	0x000000ff
        /*04ac*/ 	.word	0x000000c0
        /*04b0*/ 	.short	0x010a
        /*04b2*/ 	.byte	0x17
	.zero		1


	//   ....[60]....
        /*04b4*/ 	.word	0x000037b0
        /*04b8*/ 	.word	0x000000ff
        /*04bc*/ 	.word	0x00000000
        /*04c0*/ 	.short	0x010a
        /*04c2*/ 	.byte	0x05
	.zero		1


	//   ....[61]....
        /*04c4*/ 	.word	0x000038f0
        /*04c8*/ 	.word	0x000000ff
        /*04cc*/ 	.word	0x00000000
        /*04d0*/ 	.short	0x010a
        /*04d2*/ 	.byte	0x04
	.zero		1


	//   ....[62]....
        /*04d4*/ 	.word	0x00003ae0
        /*04d8*/ 	.word	0x000000ff
        /*04dc*/ 	.word	0x00000000
        /*04e0*/ 	.short	0x010a
        /*04e2*/ 	.byte	0x04
	.zero		1


	//   ....[63]....
        /*04e4*/ 	.word	0x00003b70
        /*04e8*/ 	.word	0x000000ff
        /*04ec*/ 	.word	0x00000000
        /*04f0*/ 	.short	0x010a
        /*04f2*/ 	.byte	0x05
	.zero		1


	//   ....[64]....
        /*04f4*/ 	.word	0x00003c00
        /*04f8*/ 	.word	0x000000ff
        /*04fc*/ 	.word	0x00000000
        /*0500*/ 	.short	0x010a
        /*0502*/ 	.byte	0x05
	.zero		1


	//   ....[65]....
        /*0504*/ 	.word	0x00003c90
        /*0508*/ 	.word	0x000000ff
        /*050c*/ 	.word	0x00000000
        /*0510*/ 	.short	0x010a
        /*0512*/ 	.byte	0x04
	.zero		1


	//   ....[66]....
        /*0514*/ 	.word	0x00004120
        /*0518*/ 	.word	0x0000000c
        /*051c*/ 	.word	0x00000080
        /*0520*/ 	.short	0x010a
        /*0522*/ 	.byte	0xff
	.zero		1


	//   ....[67]....
        /*0524*/ 	.word	0x00004290
        /*0528*/ 	.word	0x00000000
        /*052c*/ 	.word	0x00000000
        /*0530*/ 	.short	0x0101
        /*0532*/ 	.byte	0xff
	.zero		1


	//   ....[68]....
        /*0534*/ 	.word	0x00004710
        /*0538*/ 	.word	0x000000ff
        /*053c*/ 	.word	0x00000078
        /*0540*/ 	.short	0x010a
        /*0542*/ 	.byte	0x18
	.zero		1


	//   ....[69]....
        /*0544*/ 	.word	0x000048d0
        /*0548*/ 	.word	0x000000ff
        /*054c*/ 	.word	0x00000058
        /*0550*/ 	.short	0x010a
        /*0552*/ 	.byte	0x04
	.zero		1


	//   ....[70]....
        /*0554*/ 	.word	0x00004aa0
        /*0558*/ 	.word	0x000000ff
        /*055c*/ 	.word	0x00000040
        /*0560*/ 	.short	0x010b
        /*0562*/ 	.byte	0x04
	.zero		1


	//   ....[71]....
        /*0564*/ 	.word	0x00004ab0
        /*0568*/ 	.word	0x000000ff
        /*056c*/ 	.word	0x00000000
        /*0570*/ 	.short	0x0101
        /*0572*/ 	.byte	0x14
	.zero		1


	//   ....[72]....
        /*0574*/ 	.word	0x00004ac0
        /*0578*/ 	.word	0x000000ff
        /*057c*/ 	.word	0x00000058
        /*0580*/ 	.short	0x010a
        /*0582*/ 	.byte	0x05
	.zero		1


	//   ....[73]....
        /*0584*/ 	.word	0x00004cb0
        /*0588*/ 	.word	0x000000ff
        /*058c*/ 	.word	0x00000040
        /*0590*/ 	.short	0x010b
        /*0592*/ 	.byte	0x05
	.zero		1


	//   ....[74]....
        /*0594*/ 	.word	0x00004cc0
        /*0598*/ 	.word	0x000000ff
        /*059c*/ 	.word	0x00000000
        /*05a0*/ 	.short	0x0101
        /*05a2*/ 	.byte	0x04
	.zero		1


	//   ....[75]....
        /*05a4*/ 	.word	0x00004d60
        /*05a8*/ 	.word	0x000000ff
        /*05ac*/ 	.word	0x00000000
        /*05b0*/ 	.short	0x010a
        /*05b2*/ 	.byte	0x04
	.zero		1


	//   ....[76]....
        /*05b4*/ 	.word	0x00004df0
        /*05b8*/ 	.word	0x000000ff
        /*05bc*/ 	.word	0x00000000
        /*05c0*/ 	.short	0x010a
        /*05c2*/ 	.byte	0x05
	.zero		1


	//   ....[77]....
        /*05c4*/ 	.word	0x00004e90
        /*05c8*/ 	.word	0x00000000
        /*05cc*/ 	.word	0x00000000
        /*05d0*/ 	.short	0x010a
        /*05d2*/ 	.byte	0xff
	.zero		1


	//   ....[78]....
        /*05d4*/ 	.word	0x000051f0
        /*05d8*/ 	.word	0x00000000
        /*05dc*/ 	.word	0x00000080
        /*05e0*/ 	.short	0x010a
        /*05e2*/ 	.byte	0xff
	.zero		1


	//   ....[79]....
        /*05e4*/ 	.word	0x000052c0
        /*05e8*/ 	.word	0x00000000
        /*05ec*/ 	.word	0x00000000
        /*05f0*/ 	.short	0x0101
        /*05f2*/ 	.byte	0xff
	.zero		1


	//   ....[80]....
        /*05f4*/ 	.word	0x00005ed0
        /*05f8*/ 	.word	0x00000002
        /*05fc*/ 	.word	0x00000040
        /*0600*/ 	.short	0x010a
        /*0602*/ 	.byte	0xff
	.zero		1


	//   ....[81]....
        /*0604*/ 	.word	0x00005f10
        /*0608*/ 	.word	0x0000001b
        /*060c*/ 	.word	0x000000a0
        /*0610*/ 	.short	0x010a
        /*0612*/ 	.byte	0xff
	.zero		1


	//   ....[82]....
        /*0614*/ 	.word	0x00006000
        /*0618*/ 	.word	0x00000002
        /*061c*/ 	.word	0x00000040
        /*0620*/ 	.short	0x010a
        /*0622*/ 	.byte	0xff
	.zero		1


	//   ....[83]....
        /*0624*/ 	.word	0x00006190
        /*0628*/ 	.word	0x0000001b
        /*062c*/ 	.word	0x000000a0
        /*0630*/ 	.short	0x010a
        /*0632*/ 	.byte	0xff
	.zero		1


	//   ....[84]....
        /*0634*/ 	.word	0x00006960
        /*0638*/ 	.word	0x00000000
        /*063c*/ 	.word	0x00000000
        /*0640*/ 	.short	0x0101
        /*0642*/ 	.byte	0xff
	.zero		1


	//   ....[85]....
        /*0644*/ 	.word	0x00006970
        /*0648*/ 	.word	0x00000002
        /*064c*/ 	.word	0x00000040
        /*0650*/ 	.short	0x010a
        /*0652*/ 	.byte	0xff
	.zero		1


	//   ....[86]....
        /*0654*/ 	.word	0x00006a30
        /*0658*/ 	.word	0x00000002
        /*065c*/ 	.word	0x00000040
        /*0660*/ 	.short	0x010a
        /*0662*/ 	.byte	0xff
	.zero		1


	//   ....[87]....
        /*0664*/ 	.word	0x00006de0
        /*0668*/ 	.word	0x000000ff
        /*066c*/ 	.word	0x00000000
        /*0670*/ 	.short	0x0101
        /*0672*/ 	.byte	0x04
	.zero		1


	//   ....[88]....
        /*0674*/ 	.word	0x00007330
        /*0678*/ 	.word	0x00000000
        /*067c*/ 	.word	0x00000000
        /*0680*/ 	.short	0x0101
        /*0682*/ 	.byte	0xff
	.zero		1


	//   ....[89]....
        /*0684*/ 	.word	0x000075e0
        /*0688*/ 	.word	0x000000ff
        /*068c*/ 	.word	0x00000000
        /*0690*/ 	.short	0x0101
        /*0692*/ 	.byte	0x04
	.zero		1


	//   ....[90]....
        /*0694*/ 	.word	0x00007600
        /*0698*/ 	.word	0x00000000
        /*069c*/ 	.word	0x000000f0
        /*06a0*/ 	.short	0x010a
        /*06a2*/ 	.byte	0xff
	.zero		1


	//   ....[91]....
        /*06a4*/ 	.word	0x00007660
        /*06a8*/ 	.word	0x00000000
        /*06ac*/ 	.word	0x00000020
        /*06b0*/ 	.short	0x010a
        /*06b2*/ 	.byte	0xff
	.zero		1


	//   ....[92]....
        /*06b4*/ 	.word	0x000076c0
        /*06b8*/ 	.word	0x00000000
        /*06bc*/ 	.word	0x00000020
        /*06c0*/ 	.short	0x010a
        /*06c2*/ 	.byte	0xff
	.zero		1


	//   ....[93]....
        /*06c4*/ 	.word	0x00007710
        /*06c8*/ 	.word	0x00000003
        /*06cc*/ 	.word	0x00000080
        /*06d0*/ 	.short	0x010a
        /*06d2*/ 	.byte	0xff
	.zero		1


	//   ....[94]....
        /*06d4*/ 	.word	0x00007770
        /*06d8*/ 	.word	0x00000000
        /*06dc*/ 	.word	0x00000000
        /*06e0*/ 	.short	0x010a
        /*06e2*/ 	.byte	0xff
	.zero		1


	//   ....[95]....
        /*06e4*/ 	.word	0x000077d0
        /*06e8*/ 	.word	0x00000000
        /*06ec*/ 	.word	0x00000000
        /*06f0*/ 	.short	0x010a
        /*06f2*/ 	.byte	0xff
	.zero		1


	//   ....[96]....
        /*06f4*/ 	.word	0x00007830
        /*06f8*/ 	.word	0x00000000
        /*06fc*/ 	.word	0x00000000
        /*0700*/ 	.short	0x010a
        /*0702*/ 	.byte	0xff
	.zero		1


	//   ....[97]....
        /*0704*/ 	.word	0x00007880
        /*0708*/ 	.word	0x00000002
        /*070c*/ 	.word	0x000000e0
        /*0710*/ 	.short	0x010a
        /*0712*/ 	.byte	0xff
	.zero		1


	//   ....[98]....
        /*0714*/ 	.word	0x000078e0
        /*0718*/ 	.word	0x00000002
        /*071c*/ 	.word	0x00000090
        /*0720*/ 	.short	0x010a
        /*0722*/ 	.byte	0xff
	.zero		1


	//   ....[99]....
        /*0724*/ 	.word	0x00007930
        /*0728*/ 	.word	0x00000002
        /*072c*/ 	.word	0x00000080
        /*0730*/ 	.short	0x010a
        /*0732*/ 	.byte	0xff
	.zero		1


	//   ....[100]....
        /*0734*/ 	.word	0x00007990
        /*0738*/ 	.word	0x00000000
        /*073c*/ 	.word	0x00000090
        /*0740*/ 	.short	0x010a
        /*0742*/ 	.byte	0xff
	.zero		1


	//   ....[101]....
        /*0744*/ 	.word	0x000079e0
        /*0748*/ 	.word	0x00000000
        /*074c*/ 	.word	0x00000080
        /*0750*/ 	.short	0x010a
        /*0752*/ 	.byte	0xff
	.zero		1


	//   ....[102]....
        /*0754*/ 	.word	0x00007a40
        /*0758*/ 	.word	0x00000002
        /*075c*/ 	.word	0x000000c0
        /*0760*/ 	.short	0x010a
        /*0762*/ 	.byte	0xff
	.zero		1


	//   ....[103]....
        /*0764*/ 	.word	0x00007aa0
        /*0768*/ 	.word	0x00000000
        /*076c*/ 	.word	0x00000000
        /*0770*/ 	.short	0x010a
        /*0772*/ 	.byte	0xff
	.zero		1


	//   ....[104]....
        /*0774*/ 	.word	0x00007b00
        /*0778*/ 	.word	0x00000000
        /*077c*/ 	.word	0x00000000
        /*0780*/ 	.short	0x010a
        /*0782*/ 	.byte	0xff
	.zero		1


	//   ....[105]....
        /*0784*/ 	.word	0x00007b60
        /*0788*/ 	.word	0x00000000
        /*078c*/ 	.word	0x00000000
        /*0790*/ 	.short	0x010a
        /*0792*/ 	.byte	0xff
	.zero		1


	//   ....[106]....
        /*0794*/ 	.word	0x00007bc0
        /*0798*/ 	.word	0x00000000
        /*079c*/ 	.word	0x00000000
        /*07a0*/ 	.short	0x010a
        /*07a2*/ 	.byte	0xff
	.zero		1


	//   ....[107]....
        /*07a4*/ 	.word	0x00007c20
        /*07a8*/ 	.word	0x00000000
        /*07ac*/ 	.word	0x00000000
        /*07b0*/ 	.short	0x010a
        /*07b2*/ 	.byte	0xff
	.zero		1


	//   ....[108]....
        /*07b4*/ 	.word	0x00007c70
        /*07b8*/ 	.word	0x0000000c
        /*07bc*/ 	.word	0x00000080
        /*07c0*/ 	.short	0x010a
        /*07c2*/ 	.byte	0xff
	.zero		1


	//   ....[109]....
        /*07c4*/ 	.word	0x00007cd0
        /*07c8*/ 	.word	0x00000000
        /*07cc*/ 	.word	0x00000078
        /*07d0*/ 	.short	0x010a
        /*07d2*/ 	.byte	0xff
	.zero		1


	//   ....[110]....
        /*07d4*/ 	.word	0x00007d30
        /*07d8*/ 	.word	0x00000000
        /*07dc*/ 	.word	0x00000058
        /*07e0*/ 	.short	0x010a
        /*07e2*/ 	.byte	0xff
	.zero		1


	//   ....[111]....
        /*07e4*/ 	.word	0x00007d90
        /*07e8*/ 	.word	0x00000006
        /*07ec*/ 	.word	0x00000058
        /*07f0*/ 	.short	0x010a
        /*07f2*/ 	.byte	0xff
	.zero		1


	//   ....[112]....
        /*07f4*/ 	.word	0x00007df0
        /*07f8*/ 	.word	0x00000000
        /*07fc*/ 	.word	0x00000000
        /*0800*/ 	.short	0x010a
        /*0802*/ 	.byte	0xff
	.zero		1


	//   ....[113]....
        /*0804*/ 	.word	0x00007e50
        /*0808*/ 	.word	0x00000000
        /*080c*/ 	.word	0x00000000
        /*0810*/ 	.short	0x010a
        /*0812*/ 	.byte	0xff
	.zero		1


	//   ....[114]....
        /*0814*/ 	.word	0x00007ea0
        /*0818*/ 	.word	0x00000000
        /*081c*/ 	.word	0x00000080
        /*0820*/ 	.short	0x010a
        /*0822*/ 	.byte	0xff
	.zero		1


	//   ....[115]....
        /*0824*/ 	.word	0x00007ef0
        /*0828*/ 	.word	0x00000002
        /*082c*/ 	.word	0x00000040
        /*0830*/ 	.short	0x010a
        /*0832*/ 	.byte	0xff
	.zero		1


	//   ....[116]....
        /*0834*/ 	.word	0x00007f40
        /*0838*/ 	.word	0x0000001b
        /*083c*/ 	.word	0x000000a0
        /*0840*/ 	.short	0x010a
        /*0842*/ 	.byte	0xff
	.zero		1


	//   ....[117]....
        /*0844*/ 	.word	0x00007f90
        /*0848*/ 	.word	0x00000002
        /*084c*/ 	.word	0x00000040
        /*0850*/ 	.short	0x010a
        /*0852*/ 	.byte	0xff
	.zero		1


	//----- nvinfo : EIATTR_NUM_MBARRIERS
	.align		4
.L_47:
        /*0854*/ 	.byte	0x03, 0x38
        /*0856*/ 	.short	0x0020


	//----- nvinfo : EIATTR_EXIT_INSTR_OFFSETS
	.align		4
        /*0858*/ 	.byte	0x04, 0x1c
        /*085a*/ 	.short	(.L_49 - .L_48)


	//   ....[0]....
.L_48:
        /*085c*/ 	.word	0x00002b10


	//   ....[1]....
        /*0860*/ 	.word	0x00003000


	//   ....[2]....
        /*0864*/ 	.word	0x00003060


	//   ....[3]....
        /*0868*/ 	.word	0x00003ef0


	//   ....[4]....
        /*086c*/ 	.word	0x00004ec0


	//   ....[5]....
        /*0870*/ 	.word	0x00004f00


	//   ....[6]....
        /*0874*/ 	.word	0x000074d0


	//   ....[7]....
        /*0878*/ 	.word	0x00007550


	//   ....[8]....
        /*087c*/ 	.word	0x00007580


	//   ....[9]....
        /*0880*/ 	.word	0x000075f0


	//----- nvinfo : EIATTR_MAX_THREADS
	.align		4
.L_49:
        /*0884*/ 	.byte	0x04, 0x05
        /*0886*/ 	.short	(.L_51 - .L_50)
.L_50:
        /*0888*/ 	.word	0x00000100
        /*088c*/ 	.word	0x00000001
        /*0890*/ 	.word	0x00000001


	//----- nvinfo : EIATTR_CRS_STACK_SIZE
	.align		4
.L_51:
        /*0894*/ 	.byte	0x04, 0x1e
        /*0896*/ 	.short	(.L_53 - .L_52)
.L_52:
        /*0898*/ 	.word	0x00000000


	//----- nvinfo : EIATTR_CBANK_PARAM_SIZE
	.align		4
.L_53:
        /*089c*/ 	.byte	0x03, 0x19
        /*089e*/ 	.short	0x0800


	//----- nvinfo : EIATTR_PARAM_CBANK
	.align		4
        /*08a0*/ 	.byte	0x04, 0x0a
        /*08a2*/ 	.short	(.L_55 - .L_54)
	.align		4
.L_54:
        /*08a4*/ 	.word	index@(.nv.constant0._ZN7cutlass13device_kernelINS_4gemm6kernel13GemmUniversalIN4cute5tupleIJiiiiEEENS1_10collective13CollectiveMmaINS1_35MainloopSm100TmaUmmaWarpSpecializedILi4ELi2ELi4ENS5_IJNS4_1CILi2EEESB_NSA_ILi1EEEEEEEENS5_IJNSA_ILi64EEESF_NSA_ILi32EEEEEENS_6half_tENS5_IJlSC_lEEESI_SJ_NS4_8TiledMMAINS4_8MMA_AtomIJNS4_20SM100_MMA_F16BF16_SSISI_SI_fLi64ELi64ELNS4_4UMMA5MajorE0ELSO_0ELNSN_7ScaleInE0ELSP_0EEEEEENS4_6LayoutINS5_IJSC_SC_SC_EEENS5_IJNSA_ILi0EEESU_SU_EEEEENS5_IJNS4_10UnderscoreESX_SX_EEEEENS4_23SM90_TMA_LOAD_MULTICASTENS4_14ComposedLayoutINS4_7SwizzleILi2ELi4ELi3EEENS4_18smem_ptr_flag_bitsILi16EEENSS_INS5_IJNSA_ILi8EEESG_EEENS5_IJSG_SC_EEEEEEEvNS4_8identityES10_S1A_vS1B_EENS_8epilogue10collective18CollectiveEpilogueINS1D_23Sm100TmaWarpSpecializedILi3ELi2ELi16ELb1ELb0EEEJSH_NS5_IJNSS_ISF_SC_EENSS_ISG_SC_EEEEESI_SJ_SI_SJ_NS1D_6fusion15FusionCallbacksIS1H_NS1L_17LinearCombinationISI_fSI_fLNS_15FloatRoundStyleE2EEESH_S1K_JEEENS4_5SM1004TMEM4LOAD26SM100_TMEM_LOAD_16dp256b4xENS4_13SM90_TMA_LOADES1A_NS4_17SM75_U32x4_LDSM_NENS4_14SM90_TMA_STOREES1A_NS4_17SM90_U32x4_STSM_NENS4_39AutoVectorizingCopyWithAssumedAlignmentILi128EEEEEEvvEEEEvNT_6ParamsE)
        /*08a8*/ 	.short	0x0380
        /*08aa*/ 	.short	0x0800


	//----- nvinfo : EIATTR_SW_WAR
	.align		4
.L_55:
        /*08ac*/ 	.byte	0x04, 0x36
        /*08ae*/ 	.short	(.L_57 - .L_56)
.L_56:
        /*08b0*/ 	.word	0x00000008
.L_57:


//--------------------- .nv.callgraph             --------------------------
	.section	.nv.callgraph,"",@"SHT_CUDA_CALLGRAPH"
	.align	4
	.sectionentsize	8
	.align		4
        /*0000*/ 	.word	0x00000000
	.align		4
        /*0004*/ 	.word	0xffffffff
	.align		4
        /*0008*/ 	.word	index@(_ZN7cutlass13device_kernelINS_4gemm6kernel13GemmUniversalIN4cute5tupleIJiiiiEEENS1_10collective13CollectiveMmaINS1_35MainloopSm100TmaUmmaWarpSpecializedILi4ELi2ELi4ENS5_IJNS4_1CILi2EEESB_NSA_ILi1EEEEEEEENS5_IJNSA_ILi64EEESF_NSA_ILi32EEEEEENS_6half_tENS5_IJlSC_lEEESI_SJ_NS4_8TiledMMAINS4_8MMA_AtomIJNS4_20SM100_MMA_F16BF16_SSISI_SI_fLi64ELi64ELNS4_4UMMA5MajorE0ELSO_0ELNSN_7ScaleInE0ELSP_0EEEEEENS4_6LayoutINS5_IJSC_SC_SC_EEENS5_IJNSA_ILi0EEESU_SU_EEEEENS5_IJNS4_10UnderscoreESX_SX_EEEEENS4_23SM90_TMA_LOAD_MULTICASTENS4_14ComposedLayoutINS4_7SwizzleILi2ELi4ELi3EEENS4_18smem_ptr_flag_bitsILi16EEENSS_INS5_IJNSA_ILi8EEESG_EEENS5_IJSG_SC_EEEEEEEvNS4_8identityES10_S1A_vS1B_EENS_8epilogue10collective18CollectiveEpilogueINS1D_23Sm100TmaWarpSpecializedILi3ELi2ELi16ELb1ELb0EEEJSH_NS5_IJNSS_ISF_SC_EENSS_ISG_SC_EEEEESI_SJ_SI_SJ_NS1D_6fusion15FusionCallbacksIS1H_NS1L_17LinearCombinationISI_fSI_fLNS_15FloatRoundStyleE2EEESH_S1K_JEEENS4_5SM1004TMEM4LOAD26SM100_TMEM_LOAD_16dp256b4xENS4_13SM90_TMA_LOADES1A_NS4_17SM75_U32x4_LDSM_NENS4_14SM90_TMA_STOREES1A_NS4_17SM90_U32x4_STSM_NENS4_39AutoVectorizingCopyWithAssumedAlignmentILi128EEEEEEvvEEEEvNT_6ParamsE)
	.align		4
        /*000c*/ 	.word	index@(__assertfail)
	.align		4
        /*0010*/ 	.word	0x00000000
	.align		4
        /*0014*/ 	.word	0xfffffffe
	.align		4
        /*0018*/ 	.word	0x00000000
	.align		4
        /*001c*/ 	.word	0xfffffffd
	.align		4
        /*0020*/ 	.word	0x00000000
	.align		4
        /*0024*/ 	.word	0xfffffffc


//--------------------- .nv.constant4             --------------------------
	.section	.nv.constant4,"a",@progbits
	.align	8
	.align		8
.nv.constant4:
        /*0000*/ 	.dword	__assertfail
	.align		8
        /*0008*/ 	.dword	__unnamed_1
	.align		8
        /*0010*/ 	.dword	__unnamed_2
	.align		8
        /*0018*/ 	.dword	_ZN39_INTERNAL_4e37e86c_4_k_cu_e1ed7dfb_72584cuda3std3__45__cpo5beginE
	.align		8
        /*0020*/ 	.dword	_ZN39_INTERNAL_4e37e86c_4_k_cu_e1ed7dfb_72584cuda3std3__45__cpo3endE
	.align		8
        /*0028*/ 	.dword	_ZN39_INTERNAL_4e37e86c_4_k_cu_e1ed7dfb_72584cuda3std3__45__cpo6cbeginE
	.align		8
        /*0030*/ 	.dword	_ZN39_INTERNAL_4e37e86c_4_k_cu_e1ed7dfb_72584cuda3std3__45__cpo4cendE
	.align		8
        /*0038*/ 	.dword	_ZN39_INTERNAL_4e37e86c_4_k_cu_e1ed7dfb_72584cuda3std3__441_GLOBAL__N__4e37e86c_4_k_cu_e1ed7dfb_72586ignoreE
	.align		8
        /*0040*/ 	.dword	_ZN39_INTERNAL_4e37e86c_4_k_cu_e1ed7dfb_72584cuda3std3__419piecewise_constructE
	.align		8
        /*0048*/ 	.dword	_ZN39_INTERNAL_4e37e86c_4_k_cu_e1ed7dfb_72584cuda3std3__48in_placeE
	.align		8
        /*0050*/ 	.dword	_ZN39_INTERNAL_4e37e86c_4_k_cu_e1ed7dfb_72584cuda3std6ranges3__45__cpo4swapE
	.align		8
        /*0058*/ 	.dword	_ZN39_INTERNAL_4e37e86c_4_k_cu_e1ed7dfb_72584cuda3std6ranges3__45__cpo9iter_moveE
	.align		8
        /*0060*/ 	.dword	_ZN39_INTERNAL_4e37e86c_4_k_cu_e1ed7dfb_72584cute7productE
	.align		8
        /*0068*/ 	.dword	_ZN39_INTERNAL_4e37e86c_4_k_cu_e1ed7dfb_72584cute1_E
	.align		8
        /*0070*/ 	.dword	$str$25
	.align		8
        /*0078*/ 	.dword	$str$26
	.align		8
        /*0080*/ 	.dword	$str$27
	.align		8
        /*0088*/ 	.dword	$str$28


//--------------------- .text._ZN7cutlass13device_kernelINS_4gemm6kernel13GemmUniversalIN4cute5tupleIJiiiiEEENS1_10collective13CollectiveMmaINS1_35MainloopSm100TmaUmmaWarpSpecializedILi4ELi2ELi4ENS5_IJNS4_1CILi2EEESB_NSA_ILi1EEEEEEEENS5_IJNSA_ILi64EEESF_NSA_ILi32EEEEEENS_6half_tENS5_IJlSC_lEEESI_SJ_NS4_8TiledMMAINS4_8MMA_AtomIJNS4_20SM100_MMA_F16BF16_SSISI_SI_fLi64ELi64ELNS4_4UMMA5MajorE0ELSO_0ELNSN_7ScaleInE0ELSP_0EEEEEENS4_6LayoutINS5_IJSC_SC_SC_EEENS5_IJNSA_ILi0EEESU_SU_EEEEENS5_IJNS4_10UnderscoreESX_SX_EEEEENS4_23SM90_TMA_LOAD_MULTICASTENS4_14ComposedLayoutINS4_7SwizzleILi2ELi4ELi3EEENS4_18smem_ptr_flag_bitsILi16EEENSS_INS5_IJNSA_ILi8EEESG_EEENS5_IJSG_SC_EEEEEEEvNS4_8identityES10_S1A_vS1B_EENS_8epilogue10collective18CollectiveEpilogueINS1D_23Sm100TmaWarpSpecializedILi3ELi2ELi16ELb1ELb0EEEJSH_NS5_IJNSS_ISF_SC_EENSS_ISG_SC_EEEEESI_SJ_SI_SJ_NS1D_6fusion15FusionCallbacksIS1H_NS1L_17LinearCombinationISI_fSI_fLNS_15FloatRoundStyleE2EEESH_S1K_JEEENS4_5SM1004TMEM4LOAD26SM100_TMEM_LOAD_16dp256b4xENS4_13SM90_TMA_LOADES1A_NS4_17SM75_U32x4_LDSM_NENS4_14SM90_TMA_STOREES1A_NS4_17SM90_U32x4_STSM_NENS4_39AutoVectorizingCopyWithAssumedAlignmentILi128EEEEEEvvEEEEvNT_6ParamsE --------------------------
	.section	.text._ZN7cutlass13device_kernelINS_4gemm6kernel13GemmUniversalIN4cute5tupleIJiiiiEEENS1_10collective13CollectiveMmaINS1_35MainloopSm100TmaUmmaWarpSpecializedILi4ELi2ELi4ENS5_IJNS4_1CILi2EEESB_NSA_ILi1EEEEEEEENS5_IJNSA_ILi64EEESF_NSA_ILi32EEEEEENS_6half_tENS5_IJlSC_lEEESI_SJ_NS4_8TiledMMAINS4_8MMA_AtomIJNS4_20SM100_MMA_F16BF16_SSISI_SI_fLi64ELi64ELNS4_4UMMA5MajorE0ELSO_0ELNSN_7ScaleInE0ELSP_0EEEEEENS4_6LayoutINS5_IJSC_SC_SC_EEENS5_IJNSA_ILi0EEESU_SU_EEEEENS5_IJNS4_10UnderscoreESX_SX_EEEEENS4_23SM90_TMA_LOAD_MULTICASTENS4_14ComposedLayoutINS4_7SwizzleILi2ELi4ELi3EEENS4_18smem_ptr_flag_bitsILi16EEENSS_INS5_IJNSA_ILi8EEESG_EEENS5_IJSG_SC_EEEEEEEvNS4_8identityES10_S1A_vS1B_EENS_8epilogue10collective18CollectiveEpilogueINS1D_23Sm100TmaWarpSpecializedILi3ELi2ELi16ELb1ELb0EEEJSH_NS5_IJNSS_ISF_SC_EENSS_ISG_SC_EEEEESI_SJ_SI_SJ_NS1D_6fusion15FusionCallbacksIS1H_NS1L_17LinearCombinationISI_fSI_fLNS_15FloatRoundStyleE2EEESH_S1K_JEEENS4_5SM1004TMEM4LOAD26SM100_TMEM_LOAD_16dp256b4xENS4_13SM90_TMA_LOADES1A_NS4_17SM75_U32x4_LDSM_NENS4_14SM90_TMA_STOREES1A_NS4_17SM90_U32x4_STSM_NENS4_39AutoVectorizingCopyWithAssumedAlignmentILi128EEEEEEvvEEEEvNT_6ParamsE,"ax",@progbits
	.align	128
.text._ZN7cutlass13device_kernelINS_4gemm6kernel13GemmUniversalIN4cute5tupleIJiiiiEEENS1_10collective13CollectiveMmaINS1_35MainloopSm100TmaUmmaWarpSpecializedILi4ELi2ELi4ENS5_IJNS4_1CILi2EEESB_NSA_ILi1EEEEEEEENS5_IJNSA_ILi64EEESF_NSA_ILi32EEEEEENS_6half_tENS5_IJlSC_lEEESI_SJ_NS4_8TiledMMAINS4_8MMA_AtomIJNS4_20SM100_MMA_F16BF16_SSISI_SI_fLi64ELi64ELNS4_4UMMA5MajorE0ELSO_0ELNSN_7ScaleInE0ELSP_0EEEEEENS4_6LayoutINS5_IJSC_SC_SC_EEENS5_IJNSA_ILi0EEESU_SU_EEEEENS5_IJNS4_10UnderscoreESX_SX_EEEEENS4_23SM90_TMA_LOAD_MULTICASTENS4_14ComposedLayoutINS4_7SwizzleILi2ELi4ELi3EEENS4_18smem_ptr_flag_bitsILi16EEENSS_INS5_IJNSA_ILi8EEESG_EEENS5_IJSG_SC_EEEEEEEvNS4_8identityES10_S1A_vS1B_EENS_8epilogue10collective18CollectiveEpilogueINS1D_23Sm100TmaWarpSpecializedILi3ELi2ELi16ELb1ELb0EEEJSH_NS5_IJNSS_ISF_SC_EENSS_ISG_SC_EEEEESI_SJ_SI_SJ_NS1D_6fusion15FusionCallbacksIS1H_NS1L_17LinearCombinationISI_fSI_fLNS_15FloatRoundStyleE2EEESH_S1K_JEEENS4_5SM1004TMEM4LOAD26SM100_TMEM_LOAD_16dp256b4xENS4_13SM90_TMA_LOADES1A_NS4_17SM75_U32x4_LDSM_NENS4_14SM90_TMA_STOREES1A_NS4_17SM90_U32x4_STSM_NENS4_39AutoVectorizingCopyWithAssumedAlignmentILi128EEEEEEvvEEEEvNT_6ParamsE:
        .type           _ZN7cutlass13device_kernelINS_4gemm6kernel13GemmUniversalIN4cute5tupleIJiiiiEEENS1_10collective13CollectiveMmaINS1_35MainloopSm100TmaUmmaWarpSpecializedILi4ELi2ELi4ENS5_IJNS4_1CILi2EEESB_NSA_ILi1EEEEEEEENS5_IJNSA_ILi64EEESF_NSA_ILi32EEEEEENS_6half_tENS5_IJlSC_lEEESI_SJ_NS4_8TiledMMAINS4_8MMA_AtomIJNS4_20SM100_MMA_F16BF16_SSISI_SI_fLi64ELi64ELNS4_4UMMA5MajorE0ELSO_0ELNSN_7ScaleInE0ELSP_0EEEEEENS4_6LayoutINS5_IJSC_SC_SC_EEENS5_IJNSA_ILi0EEESU_SU_EEEEENS5_IJNS4_10UnderscoreESX_SX_EEEEENS4_23SM90_TMA_LOAD_MULTICASTENS4_14ComposedLayoutINS4_7SwizzleILi2ELi4ELi3EEENS4_18smem_ptr_flag_bitsILi16EEENSS_INS5_IJNSA_ILi8EEESG_EEENS5_IJSG_SC_EEEEEEEvNS4_8identityES10_S1A_vS1B_EENS_8epilogue10collective18CollectiveEpilogueINS1D_23Sm100TmaWarpSpecializedILi3ELi2ELi16ELb1ELb0EEEJSH_NS5_IJNSS_ISF_SC_EENSS_ISG_SC_EEEEESI_SJ_SI_SJ_NS1D_6fusion15FusionCallbacksIS1H_NS1L_17LinearCombinationISI_fSI_fLNS_15FloatRoundStyleE2EEESH_S1K_JEEENS4_5SM1004TMEM4LOAD26SM100_TMEM_LOAD_16dp256b4xENS4_13SM90_TMA_LOADES1A_NS4_17SM75_U32x4_LDSM_NENS4_14SM90_TMA_STOREES1A_NS4_17SM90_U32x4_STSM_NENS4_39AutoVectorizingCopyWithAssumedAlignmentILi128EEEEEEvvEEEEvNT_6ParamsE,@function
        .size           _ZN7cutlass13device_kernelINS_4gemm6kernel13GemmUniversalIN4cute5tupleIJiiiiEEENS1_10collective13CollectiveMmaINS1_35MainloopSm100TmaUmmaWarpSpecializedILi4ELi2ELi4ENS5_IJNS4_1CILi2EEESB_NSA_ILi1EEEEEEEENS5_IJNSA_ILi64EEESF_NSA_ILi32EEEEEENS_6half_tENS5_IJlSC_lEEESI_SJ_NS4_8TiledMMAINS4_8MMA_AtomIJNS4_20SM100_MMA_F16BF16_SSISI_SI_fLi64ELi64ELNS4_4UMMA5MajorE0ELSO_0ELNSN_7ScaleInE0ELSP_0EEEEEENS4_6LayoutINS5_IJSC_SC_SC_EEENS5_IJNSA_ILi0EEESU_SU_EEEEENS5_IJNS4_10UnderscoreESX_SX_EEEEENS4_23SM90_TMA_LOAD_MULTICASTENS4_14ComposedLayoutINS4_7SwizzleILi2ELi4ELi3EEENS4_18smem_ptr_flag_bitsILi16EEENSS_INS5_IJNSA_ILi8EEESG_EEENS5_IJSG_SC_EEEEEEEvNS4_8identityES10_S1A_vS1B_EENS_8epilogue10collective18CollectiveEpilogueINS1D_23Sm100TmaWarpSpecializedILi3ELi2ELi16ELb1ELb0EEEJSH_NS5_IJNSS_ISF_SC_EENSS_ISG_SC_EEEEESI_SJ_SI_SJ_NS1D_6fusion15FusionCallbacksIS1H_NS1L_17LinearCombinationISI_fSI_fLNS_15FloatRoundStyleE2EEESH_S1K_JEEENS4_5SM1004TMEM4LOAD26SM100_TMEM_LOAD_16dp256b4xENS4_13SM90_TMA_LOADES1A_NS4_17SM75_U32x4_LDSM_NENS4_14SM90_TMA_STOREES1A_NS4_17SM90_U32x4_STSM_NENS4_39AutoVectorizingCopyWithAssumedAlignmentILi128EEEEEEvvEEEEvNT_6ParamsE,(.L_x_161 - _ZN7cutlass13device_kernelINS_4gemm6kernel13GemmUniversalIN4cute5tupleIJiiiiEEENS1_10collective13CollectiveMmaINS1_35MainloopSm100TmaUmmaWarpSpecializedILi4ELi2ELi4ENS5_IJNS4_1CILi2EEESB_NSA_ILi1EEEEEEEENS5_IJNSA_ILi64EEESF_NSA_ILi32EEEEEENS_6half_tENS5_IJlSC_lEEESI_SJ_NS4_8TiledMMAINS4_8MMA_AtomIJNS4_20SM100_MMA_F16BF16_SSISI_SI_fLi64ELi64ELNS4_4UMMA5MajorE0ELSO_0ELNSN_7ScaleInE0ELSP_0EEEEEENS4_6LayoutINS5_IJSC_SC_SC_EEENS5_IJNSA_ILi0EEESU_SU_EEEEENS5_IJNS4_10UnderscoreESX_SX_EEEEENS4_23SM90_TMA_LOAD_MULTICASTENS4_14ComposedLayoutINS4_7SwizzleILi2ELi4ELi3EEENS4_18smem_ptr_flag_bitsILi16EEENSS_INS5_IJNSA_ILi8EEESG_EEENS5_IJSG_SC_EEEEEEEvNS4_8identityES10_S1A_vS1B_EENS_8epilogue10collective18CollectiveEpilogueINS1D_23Sm100TmaWarpSpecializedILi3ELi2ELi16ELb1ELb0EEEJSH_NS5_IJNSS_ISF_SC_EENSS_ISG_SC_EEEEESI_SJ_SI_SJ_NS1D_6fusion15FusionCallbacksIS1H_NS1L_17LinearCombinationISI_fSI_fLNS_15FloatRoundStyleE2EEESH_S1K_JEEENS4_5SM1004TMEM4LOAD26SM100_TMEM_LOAD_16dp256b4xENS4_13SM90_TMA_LOADES1A_NS4_17SM75_U32x4_LDSM_NENS4_14SM90_TMA_STOREES1A_NS4_17SM90_U32x4_STSM_NENS4_39AutoVectorizingCopyWithAssumedAlignmentILi128EEEEEEvvEEEEvNT_6ParamsE)
        .other          _ZN7cutlass13device_kernelINS_4gemm6kernel13GemmUniversalIN4cute5tupleIJiiiiEEENS1_10collective13CollectiveMmaINS1_35MainloopSm100TmaUmmaWarpSpecializedILi4ELi2ELi4ENS5_IJNS4_1CILi2EEESB_NSA_ILi1EEEEEEEENS5_IJNSA_ILi64EEESF_NSA_ILi32EEEEEENS_6half_tENS5_IJlSC_lEEESI_SJ_NS4_8TiledMMAINS4_8MMA_AtomIJNS4_20SM100_MMA_F16BF16_SSISI_SI_fLi64ELi64ELNS4_4UMMA5MajorE0ELSO_0ELNSN_7ScaleInE0ELSP_0EEEEEENS4_6LayoutINS5_IJSC_SC_SC_EEENS5_IJNSA_ILi0EEESU_SU_EEEEENS5_IJNS4_10UnderscoreESX_SX_EEEEENS4_23SM90_TMA_LOAD_MULTICASTENS4_14ComposedLayoutINS4_7SwizzleILi2ELi4ELi3EEENS4_18smem_ptr_flag_bitsILi16EEENSS_INS5_IJNSA_ILi8EEESG_EEENS5_IJSG_SC_EEEEEEEvNS4_8identityES10_S1A_vS1B_EENS_8epilogue10collective18CollectiveEpilogueINS1D_23Sm100TmaWarpSpecializedILi3ELi2ELi16ELb1ELb0EEEJSH_NS5_IJNSS_ISF_SC_EENSS_ISG_SC_EEEEESI_SJ_SI_SJ_NS1D_6fusion15FusionCallbacksIS1H_NS1L_17LinearCombinationISI_fSI_fLNS_15FloatRoundStyleE2EEESH_S1K_JEEENS4_5SM1004TMEM4LOAD26SM100_TMEM_LOAD_16dp256b4xENS4_13SM90_TMA_LOADES1A_NS4_17SM75_U32x4_LDSM_NENS4_14SM90_TMA_STOREES1A_NS4_17SM90_U32x4_STSM_NENS4_39AutoVectorizingCopyWithAssumedAlignmentILi128EEEEEEvvEEEEvNT_6ParamsE,@"STO_CUDA_ENTRY STV_DEFAULT"
_ZN7cutlass13device_kernelINS_4gemm6kernel13GemmUniversalIN4cute5tupleIJiiiiEEENS1_10collective13CollectiveMmaINS1_35MainloopSm100TmaUmmaWarpSpecializedILi4ELi2ELi4ENS5_IJNS4_1CILi2EEESB_NSA_ILi1EEEEEEEENS5_IJNSA_ILi64EEESF_NSA_ILi32EEEEEENS_6half_tENS5_IJlSC_lEEESI_SJ_NS4_8TiledMMAINS4_8MMA_AtomIJNS4_20SM100_MMA_F16BF16_SSISI_SI_fLi64ELi64ELNS4_4UMMA5MajorE0ELSO_0ELNSN_7ScaleInE0ELSP_0EEEEEENS4_6LayoutINS5_IJSC_SC_SC_EEENS5_IJNSA_ILi0EEESU_SU_EEEEENS5_IJNS4_10UnderscoreESX_SX_EEEEENS4_23SM90_TMA_LOAD_MULTICASTENS4_14ComposedLayoutINS4_7SwizzleILi2ELi4ELi3EEENS4_18smem_ptr_flag_bitsILi16EEENSS_INS5_IJNSA_ILi8EEESG_EEENS5_IJSG_SC_EEEEEEEvNS4_8identityES10_S1A_vS1B_EENS_8epilogue10collective18CollectiveEpilogueINS1D_23Sm100TmaWarpSpecializedILi3ELi2ELi16ELb1ELb0EEEJSH_NS5_IJNSS_ISF_SC_EENSS_ISG_SC_EEEEESI_SJ_SI_SJ_NS1D_6fusion15FusionCallbacksIS1H_NS1L_17LinearCombinationISI_fSI_fLNS_15FloatRoundStyleE2EEESH_S1K_JEEENS4_5SM1004TMEM4LOAD26SM100_TMEM_LOAD_16dp256b4xENS4_13SM90_TMA_LOADES1A_NS4_17SM75_U32x4_LDSM_NENS4_14SM90_TMA_STOREES1A_NS4_17SM90_U32x4_STSM_NENS4_39AutoVectorizingCopyWithAssumedAlignmentILi128EEEEEEvvEEEEvNT_6ParamsE:
[----:B------:R-:W1:Y:S01]  /*0000*/  LDC R1, c[0x0][0x37c] ;  /* 0x0000df00ff017b82 */ /* 0x000e620000000800 */
[----:B------:R-:W2:Y:S01]  /*0010*/  S2R R55, SR_TID.X ;  /* 0x0000000000377919 */ /* 0x000ea20000002100 */
[----:B------:R-:W3:Y:S01]  /*0020*/  LDCU.64 UR8, c[0x0][0x890] ;  /* 0x00011200ff0877ac */ /* 0x000ee20008000a00 */
[----:B------:R-:W-:Y:S02]  /*0030*/  PRMT R45, RZ, 0x7610, R45 ;  /* 0x00007610ff2d7816 */ /* 0x000fe4000000002d */
[----:B------:R-:W-:Y:S01]  /*0040*/  ELECT P3, URZ, PT ;  /* 0x0000000000ff782f */ /* 0x000fe20003860000 */
[----:B---3--:R-:W-:-:S04]  /*0050*/  UISETP.NE.U32.AND UP0, UPT, UR8, URZ, UPT ;  /* 0x000000ff0800728c */ /* 0x008fc8000bf05070 */
[----:B------:R-:W-:Y:S01]  /*0060*/  UISETP.NE.AND.EX UP0, UPT, UR9, URZ, UPT, UP0 ;  /* 0x000000ff0900728c */ /* 0x000fe2000bf05300 */
[----:B--2---:R-:W-:-:S05]  /*0070*/  SHF.R.U32.HI R46, RZ, 0x5, R55 ;  /* 0x00000005ff2e7819 */ /* 0x004fca0000011637 */
[----:B------:R-:W2:Y:S02]  /*0080*/  SHFL.IDX PT, R0, R46, RZ, 0x1f ;  /* 0x00001fff2e007589 */ /* 0x000ea400000e0000 */
[----:B--2---:R-:W-:Y:S01]  /*0090*/  R2UR UR22, R0 ;  /* 0x00000000001672ca */ /* 0x004fe200000e0000 */
[----:B-1----:R-:W-:-:S14]  /*00a0*/  BRA.U UP0, `(.L_x_0) ;  /* 0x0000000100307547 */ /* 0x002fdc000b800000 */
[----:B------:R-:W1:Y:S02]  /*00b0*/  LDCU.64 UR4, c[0x0][0x888] ;  /* 0x00011100ff0477ac */ /* 0x000e640008000a00 */
[----:B-1----:R-:W-:-:S04]  /*00c0*/  UISETP.NE.U32.AND UP0, UPT, UR4, URZ, UPT ;  /* 0x000000ff0400728c */ /* 0x002fc8000bf05070 */
[----:B------:R-:W-:-:S09]  /*00d0*/  UISETP.NE.AND.EX UP0, UPT, UR5, URZ, UPT, UP0 ;  /* 0x000000ff0500728c */ /* 0x000fd2000bf05300 */
[----:B------:R-:W-:Y:S05]  /*00e0*/  BRA.U !UP0, `(.L_x_1) ;  /* 0x0000000108147547 */ /* 0x000fea000b800000 */
[----:B------:R-:W1:Y:S01]  /*00f0*/  LDC.64 R26, c[0x0][0x888] ;  /* 0x00022200ff1a7b82 */ /* 0x000e620000000a00 */
[----:B------:R-:W1:Y:S02]  /*0100*/  LDCU.64 UR4, c[0x0][0x358] ;  /* 0x00006b00ff0477ac */ /* 0x000e640008000a00 */
[----:B-1----:R1:W5:Y:S01]  /*0110*/  LDG.E R26, desc[UR4][R26.64] ;  /* 0x000000041a1a7981 */ /* 0x002362000c1e1900 */
[----:B------:R-:W-:Y:S01]  /*0120*/  HFMA2 R45, -RZ, RZ, 0, 5.9604644775390625e-08 ;  /* 0x00000001ff2d7431 */ /* 0x000fe200000001ff */
[----:B------:R-:W-:Y:S05]  /*0130*/  BRA `(.L_x_0) ;  /* 0x00000000000c7947 */ /* 0x000fea0003800000 */
.L_x_1:
[----:B------:R-:W1:Y:S01]  /*0140*/  LDCU UR4, c[0x0][0x880] ;  /* 0x00011000ff0477ac */ /* 0x000e620008000800 */
[----:B------:R-:W-:Y:S01]  /*0150*/  HFMA2 R45, -RZ, RZ, 0, 5.9604644775390625e-08 ;  /* 0x00000001ff2d7431 */ /* 0x000fe200000001ff */
[----:B-1----:R-:W-:-:S07]  /*0160*/  MOV R26, UR4 ;  /* 0x00000004001a7c02 */ /* 0x002fce0008000f00 */
.L_x_0:
[----:B------:R-:W2:Y:S02]  /*0170*/  LDCU.64 UR4, c[0x0][0x8b0] ;  /* 0x00011600ff0477ac */ /* 0x000ea40008000a00 */
[----:B--2---:R-:W-:-:S04]  /*0180*/  UISETP.NE.U32.AND UP0, UPT, UR4, URZ, UPT ;  /* 0x000000ff0400728c */ /* 0x004fc8000bf05070 */
[----:B------:R-:W-:-:S09]  /*0190*/  UISETP.NE.AND.EX UP0, UPT, UR5, URZ, UPT, UP0 ;  /* 0x000000ff0500728c */ /* 0x000fd2000bf05300 */
[----:B------:R-:W-:Y:S05]  /*01a0*/  BRA.U UP0, `(.L_x_2) ;  /* 0x0000000100287547 */ /* 0x000fea000b800000 */
[----:B------:R-:W2:Y:S02]  /*01b0*/  LDCU.64 UR4, c[0x0][0x8a8] ;  /* 0x00011500ff0477ac */ /* 0x000ea40008000a00 */
[----:B--2---:R-:W-:-:S04]  /*01c0*/  UISETP.NE.U32.AND UP0, UPT, UR4, URZ, UPT ;  /* 0x000000ff0400728c */ /* 0x004fc8000bf05070 */
[----:B------:R-:W-:-:S09]  /*01d0*/  UISETP.NE.AND.EX UP0, UPT, UR5, URZ, UPT, UP0 ;  /* 0x000000ff0500728c */ /* 0x000fd2000bf05300 */
[----:B------:R-:W-:Y:S05]  /*01e0*/  BRA.U !UP0, `(.L_x_3) ;  /* 0x0000000108107547 */ /* 0x000fea000b800000 */
[----:B------:R-:W2:Y:S01]  /*01f0*/  LDC.64 R24, c[0x0][0x8a8] ;  /* 0x00022a00ff187b82 */ /* 0x000ea20000000a00 */
[----:B------:R-:W2:Y:S02]  /*0200*/  LDCU.64 UR4, c[0x0][0x358] ;  /* 0x00006b00ff0477ac */ /* 0x000ea40008000a00 */
[----:B--2---:R2:W5:Y:S01]  /*0210*/  LDG.E R24, desc[UR4][R24.64] ;  /* 0x0000000418187981 */ /* 0x004562000c1e1900 */
[----:B------:R-:W-:Y:S05]  /*0220*/  BRA `(.L_x_2) ;  /* 0x0000000000087947 */ /* 0x000fea0003800000 */
.L_x_3:
[----:B------:R-:W2:Y:S02]  /*0230*/  LDCU UR4, c[0x0][0x8a0] ;  /* 0x00011400ff0477ac */ /* 0x000ea40008000800 */
[----:B--2---:R-:W-:Y:S02]  /*0240*/  MOV R24, UR4 ;  /* 0x0000000400187c02 */ /* 0x004fe40008000f00 */
.L_x_2:
[----:B------:R-:W-:Y:S01]  /*0250*/  IMAD.U32 R0, RZ, RZ, UR22 ;  /* 0x00000016ff007e24 */ /* 0x000fe2000f8e00ff */
[----:B------:R-:W-:Y:S04]  /*0260*/  BSSY.RECONVERGENT B0, `(.L_x_4) ;  /* 0x000000c000007945 */ /* 0x000fe80003800200 */
[C---:B------:R-:W-:Y:S02]  /*0270*/  ISETP.NE.OR P1, PT, R0.reuse, 0x1, !P3 ;  /* 0x000000010000780c */ /* 0x040fe40005f25670 */
[----:B------:R-:W-:-:S11]  /*0280*/  ISETP.NE.OR P0, PT, R0, 0x3, !P3 ;  /* 0x000000030000780c */ /* 0x000fd60005f05670 */
[----:B------:R-:W-:Y:S05]  /*0290*/  @P1 BRA `(.L_x_5) ;  /* 0x0000000000201947 */ /* 0x000fea0003800000 */
[----:B------:R-:W3:Y:S02]  /*02a0*/  LDCU.64 UR4, c[0x0][0x348] ;  /* 0x00006900ff0477ac */ /* 0x000ee40008000a00 */
[----:B---3--:R-:W-:Y:S02]  /*02b0*/  UIADD3 UR6, UP1, UPT, UR4, 0x80, URZ ;  /* 0x0000008004067890 */ /* 0x008fe4000ff3e0ff */
[----:B------:R-:W-:Y:S02]  /*02c0*/  UIADD3 UR4, UP0, UPT, UR4, 0x180, URZ ;  /* 0x0000018004047890 */ /* 0x000fe4000ff1e0ff */
[----:B------:R-:W-:Y:S02]  /*02d0*/  UIADD3.X UR7, UPT, UPT, URZ, UR5, URZ, UP1, !UPT ;  /* 0x00000005ff077290 */ /* 0x000fe40008ffe4ff */
[----:B------:R-:W-:-:S07]  /*02e0*/  UIADD3.X UR5, UPT, UPT, URZ, UR5, URZ, UP0, !UPT ;  /* 0x00000005ff057290 */ /* 0x000fce00087fe4ff */
[----:B------:R3:W-:Y:S02]  /*02f0*/  UTMACCTL.PF [UR6] ;  /* 0x00000000060079b9 */ /* 0x0007e40008040000 */
[----:B------:R3:W-:Y:S02]  /*0300*/  UTMACCTL.PF [UR4] ;  /* 0x00000000040079b9 */ /* 0x0007e40008040000 */
[----:B---3--:R-:W-:Y:S01]  /*0310*/  NOP ;  /* 0x0000000000007918 */ /* 0x008fe20000000000 */
.L_x_5:
[----:B------:R-:W-:Y:S05]  /*0320*/  BSYNC.RECONVERGENT B0 ;  /* 0x0000000000007941 */ /* 0x000fea0003800200 */
.L_x_4:
[----:B------:R-:W-:Y:S04]  /*0330*/  BSSY.RECONVERGENT B0, `(.L_x_6) ;  /* 0x000000a000007945 */ /* 0x000fe80003800200 */
        /* <DEDUP_REMOVED lines=9> */
.L_x_7:
[----:B------:R-:W-:Y:S05]  /*03d0*/  BSYNC.RECONVERGENT B0 ;  /* 0x0000000000007941 */ /* 0x000fea0003800200 */
.L_x_6:
[----:B------:R-:W3:Y:S01]  /*03e0*/  LDCU.64 UR4, c[0x0][0x888] ;  /* 0x00011100ff0477ac */ /* 0x000ee20008000a00 */
[----:B------:R-:W-:Y:S02]  /*03f0*/  UISETP.EQ.U32.AND UP1, UPT, UR8, URZ, UPT ;  /* 0x000000ff0800728c */ /* 0x000fe4000bf22070 */
[----:B------:R-:W-:Y:S02]  /*0400*/  UPLOP3.LUT UP3, UPT, UPT, UPT, UPT, 0x80, 0x8 ;  /* 0x000000000008789c */ /* 0x000fe40003f6f070 */
[----:B---3--:R-:W-:-:S04]  /*0410*/  UISETP.NE.U32.AND UP0, UPT, UR4, URZ, UPT ;  /* 0x000000ff0400728c */ /* 0x008fc8000bf05070 */
[----:B------:R-:W-:-:S04]  /*0420*/  UISETP.NE.AND.EX UP0, UPT, UR5, URZ, UPT, UP0 ;  /* 0x000000ff0500728c */ /* 0x000fc8000bf05300 */
[----:B------:R-:W-:-:S04]  /*0430*/  UISETP.EQ.OR.EX UP2, UPT, UR9, URZ, !UP0, UP1 ;  /* 0x000000ff0900728c */ /* 0x000fc8000c742710 */
[----:B------:R-:W-:-:S06]  /*0440*/  UP2UR UR4, UPR, URZ, 0x4 ;  /* 0x00000004ff047883 */ /* 0x000fcc0008000000 */
[----:B------:R-:W-:Y:S01]  /*0450*/  MOV R49, UR4 ;  /* 0x0000000400317c02 */ /* 0x000fe20008000f00 */
[----:B------:R-:W-:Y:S06]  /*0460*/  BRA.U !UP2, `(.L_x_8) ;  /* 0x000000010a207547 */ /* 0x000fec000b800000 */
[----:B------:R-:W-:Y:S01]  /*0470*/  UISETP.NE.U32.AND UP1, UPT, UR8, URZ, UPT ;  /* 0x000000ff0800728c */ /* 0x000fe2000bf25070 */
[----:B-----5:R-:W-:Y:S01]  /*0480*/  FSETP.NEU.AND P0, PT, R26, RZ, PT ;  /* 0x000000ff1a00720b */ /* 0x020fe20003f0d000 */
[----:B------:R-:W-:Y:S02]  /*0490*/  USEL UR4, URZ, 0xffffffff, UP0 ;  /* 0xffffffffff047887 */ /* 0x000fe40008000000 */
[----:B------:R-:W-:-:S10]  /*04a0*/  UISETP.NE.AND.EX UP1, UPT, UR9, URZ, UPT, UP1 ;  /* 0x000000ff0900728c */ /* 0x000fd4000bf25310 */
[----:B------:R-:W-:Y:S01]  /*04b0*/  VOTEU.ANY UP0, P0 ;  /* 0x0000000000ff7886 */ /* 0x000fe20000000100 */
[----:B------:R-:W-:-:S04]  /*04c0*/  @!UP1 USEL UR4, URZ, 0xffffffff, UP0 ;  /* 0xffffffffff049887 */ /* 0x000fc80008000000 */
[----:B------:R-:W-:-:S04]  /*04d0*/  ULOP3.LUT UR4, UR4, 0x1, URZ, 0xc0, !UPT ;  /* 0x0000000104047892 */ /* 0x000fc8000f8ec0ff */
[----:B------:R-:W-:-:S11]  /*04e0*/  UISETP.NE.U32.AND UP3, UPT, UR4, 0x1, UPT ;  /* 0x000000010400788c */ /* 0x000fd6000bf65070 */
.L_x_8:
[----:B------:R-:W3:Y:S01]  /*04f0*/  SHFL.IDX PT, R2, R46, RZ, 0x1f ;  /* 0x00001fff2e027589 */ /* 0x000ee200000e0000 */
[----:B------:R-:W-:-:S04]  /*0500*/  UISETP.NE.AND UP0, UPT, UR22, 0x2, UPT ;  /* 0x000000021600788c */ /* 0x000fc8000bf05270 */
[----:B------:R-:W-:Y:S01]  /*0510*/  USEL UR33, URZ, 0x1, UP0 ;  /* 0x00000001ff217887 */ /* 0x000fe20008000000 */
[----:B---3--:R-:W-:-:S13]  /*0520*/  ISETP.NE.AND P0, PT, R2, RZ, PT ;  /* 0x000000ff0200720c */ /* 0x008fda0003f05270 */
[----:B------:R-:W-:Y:S05]  /*0530*/  @P0 BRA `(.L_x_9) ;  /* 0x0000000000580947 */ /* 0x000fea0003800000 */
[----:B------:R-:W3:Y:S01]  /*0540*/  S2UR UR4, SR_CgaCtaId ;  /* 0x00000000000479c3 */ /* 0x000ee20000008800 */
[----:B------:R-:W-:Y:S01]  /*0550*/  UMOV UR5, 0x400 ;  /* 0x0000040000057882 */ /* 0x000fe20000000000 */
[----:B------:R-:W-:Y:S01]  /*0560*/  UMOV UR8, 0x1 ;  /* 0x0000000100087882 */ /* 0x000fe20000000000 */
[----:B------:R-:W-:Y:S01]  /*0570*/  UMOV UR6, 0x3 ;  /* 0x0000000300067882 */ /* 0x000fe20000000000 */
[----:B------:R-:W-:-:S04]  /*0580*/  UIADD3 UR8, UPT, UPT, -UR8, 0x100000, URZ ;  /* 0x0010000008087890 */ /* 0x000fc8000fffe1ff */
[----:B------:R-:W-:Y:S02]  /*0590*/  USHF.L.U32 UR9, UR8, 0xb, URZ ;  /* 0x0000000b08097899 */ /* 0x000fe400080006ff */
[----:B------:R-:W-:Y:S02]  /*05a0*/  USHF.L.U32 UR8, UR8, 0x1, URZ ;  /* 0x0000000108087899 */ /* 0x000fe400080006ff */
[----:B------:R-:W-:-:S04]  /*05b0*/  UIADD3 UR6, UPT, UPT, -UR6, 0x100000, URZ ;  /* 0x0010000006067890 */ /* 0x000fc8000fffe1ff */
[----:B------:R-:W-:Y:S02]  /*05c0*/  USHF.L.U32 UR7, UR6, 0xb, URZ ;  /* 0x0000000b06077899 */ /* 0x000fe400080006ff */
[----:B------:R-:W-:Y:S01]  /*05d0*/  USHF.L.U32 UR6, UR6, 0x1, URZ ;  /* 0x0000000106067899 */ /* 0x000fe200080006ff */
[----:B------:R-:W-:Y:S01]  /*05e0*/  ELECT P0, URZ, PT ;  /* 0x0000000000ff782f */ /* 0x000fe20003800000 */
[----:B---3--:R-:W-:Y:S01]  /*05f0*/  ULEA UR4, UR4, UR5, 0x18 ;  /* 0x0000000504047291 */ /* 0x008fe2000f8ec0ff */
[----:B------:R-:W3:Y:S11]  /*0600*/  FENCE.VIEW.ASYNC.S ;  /* 0x00000000000073c6 */ /* 0x000ef60000000000 */
[----:B---3--:R3:W4:Y:S01]  /*0610*/  SYNCS.EXCH.64 URZ, [UR4], UR8 ;  /* 0x0000000804ff75b2 */ /* 0x0087220008000100 */
[----:B------:R3:W1:Y:S01]  /*0620*/  SYNCS.EXCH.64 URZ, [UR4+0x20], UR6 ;  /* 0x0000200604ff75b2 */ /* 0x0006620008000100 */
[----:B------:R3:W1:Y:S01]  /*0630*/  SYNCS.EXCH.64 URZ, [UR4+0x8], UR8 ;  /* 0x0000080804ff75b2 */ /* 0x0006620008000100 */
[----:B------:R3:W1:Y:S01]  /*0640*/  SYNCS.EXCH.64 URZ, [UR4+0x28], UR6 ;  /* 0x0000280604ff75b2 */ /* 0x0006620008000100 */
[----:B------:R3:W1:Y:S01]  /*0650*/  SYNCS.EXCH.64 URZ, [UR4+0x10], UR8 ;  /* 0x0000100804ff75b2 */ /* 0x0006620008000100 */
[----:B------:R3:W1:Y:S01]  /*0660*/  SYNCS.EXCH.64 URZ, [UR4+0x30], UR6 ;  /* 0x0000300604ff75b2 */ /* 0x0006620008000100 */
[----:B------:R3:W1:Y:S01]  /*0670*/  SYNCS.EXCH.64 URZ, [UR4+0x18], UR8 ;  /* 0x0000180804ff75b2 */ /* 0x0006620008000100 */
[----:B------:R3:W1:Y:S01]  /*0680*/  SYNCS.EXCH.64 URZ, [UR4+0x38], UR6 ;  /* 0x0000380604ff75b2 */ /* 0x0006620008000100 */
[----:B------:R-:W-:Y:S01]  /*0690*/  NOP ;  /* 0x0000000000007918 */ /* 0x000fe20000000000 */
.L_x_9:
[----:B------:R-:W2:Y:S01]  /*06a0*/  SHFL.IDX PT, R2, R46, RZ, 0x1f ;  /* 0x00001fff2e027589 */ /* 0x000ea200000e0000 */
[----:B------:R-:W-:Y:S01]  /*06b0*/  NOP ;  /* 0x0000000000007918 */ /* 0x000fe20000000000 */
[----:B--2---:R-:W-:-:S13]  /*06c0*/  ISETP.NE.AND P0, PT, R2, 0x1, PT ;  /* 0x000000010200780c */ /* 0x004fda0003f05270 */
[----:B------:R-:W-:Y:S05]  /*06d0*/  @P0 BRA `(.L_x_10) ;  /* 0x0000000000500947 */ /* 0x000fea0003800000 */
[----:B---3--:R-:W2:Y:S01]  /*06e0*/  S2UR UR4, SR_CgaCtaId ;  /* 0x00000000000479c3 */ /* 0x008ea20000008800 */
        /* <DEDUP_REMOVED lines=10> */
[----:B--2---:R-:W-:Y:S01]  /*0790*/  ULEA UR4, UR4, UR5, 0x18 ;  /* 0x0000000504047291 */ /* 0x004fe2000f8ec0ff */
[----:B------:R-:W2:Y:S11]  /*07a0*/  FENCE.VIEW.ASYNC.S ;  /* 0x00000000000073c6 */ /* 0x000eb60000000000 */
[----:B--2---:R2:W3:Y:S01]  /*07b0*/  SYNCS.EXCH.64 URZ, [UR4+0x40], UR8 ;  /* 0x0000400804ff75b2 */ /* 0x0044e20008000100 */
[----:B------:R2:W1:Y:S01]  /*07c0*/  SYNCS.EXCH.64 URZ, [UR4+0x58], UR6 ;  /* 0x0000580604ff75b2 */ /* 0x0004620008000100 */
[----:B------:R2:W1:Y:S01]  /*07d0*/  SYNCS.EXCH.64 URZ, [UR4+0x48], UR8 ;  /* 0x0000480804ff75b2 */ /* 0x0004620008000100 */
[----:B------:R2:W1:Y:S01]  /*07e0*/  SYNCS.EXCH.64 URZ, [UR4+0x60], UR6 ;  /* 0x0000600604ff75b2 */ /* 0x0004620008000100 */
[----:B------:R2:W1:Y:S01]  /*07f0*/  SYNCS.EXCH.64 URZ, [UR4+0x50], UR8 ;  /* 0x0000500804ff75b2 */ /* 0x0004620008000100 */
[----:B------:R2:W1:Y:S01]  /*0800*/  SYNCS.EXCH.64 URZ, [UR4+0x68], UR6 ;  /* 0x0000680604ff75b2 */ /* 0x0004620008000100 */
[----:B------:R-:W-:Y:S01]  /*0810*/  NOP ;  /* 0x0000000000007918 */ /* 0x000fe20000000000 */
.L_x_10:
[----:B------:R-:W4:Y:S01]  /*0820*/  SHFL.IDX PT, R2, R46, RZ, 0x1f ;  /* 0x00001fff2e027589 */ /* 0x000f2200000e0000 */
[----:B------:R-:W-:Y:S01]  /*0830*/  NOP ;  /* 0x0000000000007918 */ /* 0x000fe20000000000 */
[----:B----4-:R-:W-:-:S13]  /*0840*/  ISETP.NE.AND P0, PT, R2, 0x3, PT ;  /* 0x000000030200780c */ /* 0x010fda0003f05270 */
[----:B------:R-:W-:Y:S05]  /*0850*/  @P0 BRA `(.L_x_11) ;  /* 0x0000000000300947 */ /* 0x000fea0003800000 */
[----:B--23--:R-:W2:Y:S01]  /*0860*/  S2UR UR6, SR_CgaCtaId ;  /* 0x00000000000679c3 */ /* 0x00cea20000008800 */
[----:B------:R-:W-:Y:S01]  /*0870*/  UMOV UR4, 0x400 ;  /* 0x0000040000047882 */ /* 0x000fe20000000000 */
[----:B------:R-:W-:Y:S01]  /*0880*/  UMOV UR5, 0x20 ;  /* 0x0000002000057882 */ /* 0x000fe20000000000 */
[----:B------:R-:W-:Y:S01]  /*0890*/  ELECT P0, URZ, PT ;  /* 0x0000000000ff782f */ /* 0x000fe20003800000 */
[----:B--2---:R-:W-:Y:S02]  /*08a0*/  ULEA UR6, UR6, UR4, 0x18 ;  /* 0x0000000406067291 */ /* 0x004fe4000f8ec0ff */
[----:B------:R-:W-:-:S04]  /*08b0*/  UIADD3 UR4, UPT, UPT, -UR5, 0x100000, URZ ;  /* 0x0010000005047890 */ /* 0x000fc8000fffe1ff */
[----:B------:R-:W-:Y:S02]  /*08c0*/  USHF.L.U32 UR5, UR4, 0xb, URZ ;  /* 0x0000000b04057899 */ /* 0x000fe400080006ff */
[----:B------:R-:W-:Y:S01]  /*08d0*/  USHF.L.U32 UR4, UR4, 0x1, URZ ;  /* 0x0000000104047899 */ /* 0x000fe200080006ff */
[----:B------:R-:W2:Y:S11]  /*08e0*/  FENCE.VIEW.ASYNC.S ;  /* 0x00000000000073c6 */ /* 0x000eb60000000000 */
[----:B--2---:R4:W2:Y:S01]  /*08f0*/  SYNCS.EXCH.64 URZ, [UR6+0x70], UR4 ;  /* 0x0000700406ff75b2 */ /* 0x0048a20008000100 */
[----:B------:R4:W3:Y:S02]  /*0900*/  SYNCS.EXCH.64 URZ, [UR6+0x78], UR4 ;  /* 0x0000780406ff75b2 */ /* 0x0008e40008000100 */
[----:B----4-:R-:W-:Y:S01]  /*0910*/  NOP ;  /* 0x0000000000007918 */ /* 0x010fe20000000000 */
.L_x_11:
[----:B------:R-:W4:Y:S01]  /*0920*/  SHFL.IDX PT, R2, R46, RZ, 0x1f ;  /* 0x00001fff2e027589 */ /* 0x000f2200000e0000 */
[----:B------:R-:W-:Y:S01]  /*0930*/  NOP ;  /* 0x0000000000007918 */ /* 0x000fe20000000000 */
[----:B----4-:R-:W-:-:S13]  /*0940*/  ISETP.NE.AND P0, PT, R2, 0x4, PT ;  /* 0x000000040200780c */ /* 0x010fda0003f05270 */
[----:B------:R-:W-:Y:S05]  /*0950*/  @P0 BRA `(.L_x_12) ;  /* 0x00000000004c0947 */ /* 0x000fea0003800000 */
[----:B--23--:R-:W2:Y:S01]  /*0960*/  S2UR UR6, SR_CgaCtaId ;  /* 0x00000000000679c3 */ /* 0x00cea20000008800 */
[----:B------:R-:W-:Y:S01]  /*0970*/  UMOV UR4, 0x3a0 ;  /* 0x000003a000047882 */ /* 0x000fe20000000000 */
[----:B------:R-:W-:Y:S01]  /*0980*/  UMOV UR5, 0x400 ;  /* 0x0000040000057882 */ /* 0x000fe20000000000 */
[----:B------:R-:W-:Y:S01]  /*0990*/  USEL UR4, UR4, 0x320, UP3 ;  /* 0x0000032004047887 */ /* 0x000fe20009800000 */
[----:B------:R-:W-:Y:S01]  /*09a0*/  UMOV UR8, 0x1 ;  /* 0x0000000100087882 */ /* 0x000fe20000000000 */
[----:B------:R-:W-:Y:S01]  /*09b0*/  ELECT P0, URZ, PT ;  /* 0x0000000000ff782f */ /* 0x000fe20003800000 */
[----:B------:R-:W-:-:S04]  /*09c0*/  UIADD3 UR8, UPT, UPT, -UR8, 0x100000, URZ ;  /* 0x0010000008087890 */ /* 0x000fc8000fffe1ff */
[----:B------:R-:W-:Y:S02]  /*09d0*/  USHF.L.U32 UR9, UR8, 0xb, URZ ;  /* 0x0000000b08097899 */ /* 0x000fe400080006ff */
[----:B------:R-:W-:Y:S02]  /*09e0*/  USHF.L.U32 UR8, UR8, 0x1, URZ ;  /* 0x0000000108087899 */ /* 0x000fe400080006ff */
[----:B--2---:R-:W-:Y:S02]  /*09f0*/  ULEA UR6, UR6, UR5, 0x18 ;  /* 0x0000000506067291 */ /* 0x004fe4000f8ec0ff */
[----:B------:R-:W-:-:S04]  /*0a00*/  UIADD3 UR4, UPT, UPT, -UR4, 0x100000, URZ ;  /* 0x0010000004047890 */ /* 0x000fc8000fffe1ff */
[----:B------:R-:W-:Y:S02]  /*0a10*/  USHF.L.U32 UR5, UR4, 0xb, URZ ;  /* 0x0000000b04057899 */ /* 0x000fe400080006ff */
[----:B------:R-:W-:Y:S01]  /*0a20*/  USHF.L.U32 UR4, UR4, 0x1, URZ ;  /* 0x0000000104047899 */ /* 0x000fe200080006ff */
[----:B------:R-:W2:Y:S03]  /*0a30*/  FENCE.VIEW.ASYNC.S ;  /* 0x00000000000073c6 */ /* 0x000ea60000000000 */
[----:B--2---:R4:W2:Y:S08]  /*0a40*/  SYNCS.EXCH.64 URZ, [UR6+0x80], UR8 ;  /* 0x0000800806ff75b2 */ /* 0x0048b00008000100 */
[----:B------:R4:W3:Y:S01]  /*0a50*/  SYNCS.EXCH.64 URZ, [UR6+0x90], UR4 ;  /* 0x0000900406ff75b2 */ /* 0x0008e20008000100 */
[----:B------:R4:W1:Y:S01]  /*0a60*/  SYNCS.EXCH.64 URZ, [UR6+0x88], UR8 ;  /* 0x0000880806ff75b2 */ /* 0x0008620008000100 */
[----:B------:R4:W1:Y:S02]  /*0a70*/  SYNCS.EXCH.64 URZ, [UR6+0x98], UR4 ;  /* 0x0000980406ff75b2 */ /* 0x0008640008000100 */
[----:B----4-:R-:W-:Y:S01]  /*0a80*/  NOP ;  /* 0x0000000000007918 */ /* 0x010fe20000000000 */
.L_x_12:
[----:B------:R-:W4:Y:S01]  /*0a90*/  SHFL.IDX PT, R2, R46, RZ, 0x1f ;  /* 0x00001fff2e027589 */ /* 0x000f2200000e0000 */
[----:B------:R-:W-:Y:S01]  /*0aa0*/  NOP ;  /* 0x0000000000007918 */ /* 0x000fe20000000000 */
[----:B----4-:R-:W-:-:S13]  /*0ab0*/  ISETP.NE.AND P0, PT, R2, 0x5, PT ;  /* 0x000000050200780c */ /* 0x010fda0003f05270 */
[----:B------:R-:W-:Y:S05]  /*0ac0*/  @P0 BRA `(.L_x_13) ;  /* 0x0000000000580947 */ /* 0x000fea0003800000 */
[----:B--23--:R-:W2:Y:S01]  /*0ad0*/  S2UR UR4, SR_CgaCtaId ;  /* 0x00000000000479c3 */ /* 0x00cea20000008800 */
        /* <DEDUP_REMOVED lines=12> */
[----:B--2---:R4:W2:Y:S01]  /*0ba0*/  SYNCS.EXCH.64 URZ, [UR4+0xa0], UR8 ;  /* 0x0000a00804ff75b2 */ /* 0x0048a20008000100 */
[----:B------:R4:W3:Y:S01]  /*0bb0*/  SYNCS.EXCH.64 URZ, [UR4+0xc0], UR6 ;  /* 0x0000c00604ff75b2 */ /* 0x0008e20008000100 */
[----:B------:R4:W1:Y:S01]  /*0bc0*/  SYNCS.EXCH.64 URZ, [UR4+0xa8], UR8 ;  /* 0x0000a80804ff75b2 */ /* 0x0008620008000100 */
[----:B------:R4:W1:Y:S01]  /*0bd0*/  SYNCS.EXCH.64 URZ, [UR4+0xc8], UR6 ;  /* 0x0000c80604ff75b2 */ /* 0x0008620008000100 */
[----:B------:R4:W1:Y:S01]  /*0be0*/  SYNCS.EXCH.64 URZ, [UR4+0xb0], UR8 ;  /* 0x0000b00804ff75b2 */ /* 0x0008620008000100 */
[----:B------:R4:W1:Y:S01]  /*0bf0*/  SYNCS.EXCH.64 URZ, [UR4+0xd0], UR6 ;  /* 0x0000d00604ff75b2 */ /* 0x0008620008000100 */
[----:B------:R4:W1:Y:S01]  /*0c00*/  SYNCS.EXCH.64 URZ, [UR4+0xb8], UR8 ;  /* 0x0000b80804ff75b2 */ /* 0x0008620008000100 */
[----:B------:R4:W1:Y:S02]  /*0c10*/  SYNCS.EXCH.64 URZ, [UR4+0xd8], UR6 ;  /* 0x0000d80604ff75b2 */ /* 0x0008640008000100 */
[----:B----4-:R-:W-:Y:S01]  /*0c20*/  NOP ;  /* 0x0000000000007918 */ /* 0x010fe20000000000 */
.L_x_13:
[----:B------:R-:W4:Y:S01]  /*0c30*/  SHFL.IDX PT, R2, R46, RZ, 0x1f ;  /* 0x00001fff2e027589 */ /* 0x000f2200000e0000 */
[----:B------:R-:W1:Y:S01]  /*0c40*/  S2UR UR54, SR_CgaCtaId ;  /* 0x00000000003679c3 */ /* 0x000e620000008800 */
[----:B------:R-:W-:Y:S01]  /*0c50*/  NOP ;  /* 0x0000000000007918 */ /* 0x000fe20000000000 */
[----:B----4-:R-:W-:-:S13]  /*0c60*/  ISETP.NE.AND P0, PT, R2, 0x3, PT ;  /* 0x000000030200780c */ /* 0x010fda0003f05270 */
[----:B-1----:R-:W-:Y:S05]  /*0c70*/  @P0 BRA `(.L_x_14) ;  /* 0x0000000000340947 */ /* 0x002fea0003800000 */
[----:B--23--:R-:W-:Y:S01]  /*0c80*/  UMOV UR4, 0x400 ;  /* 0x0000040000047882 */ /* 0x00cfe20000000000 */
[----:B------:R-:W-:Y:S01]  /*0c90*/  UMOV UR6, 0x20 ;  /* 0x0000002000067882 */ /* 0x000fe20000000000 */
[----:B------:R-:W-:Y:S02]  /*0ca0*/  ULEA UR4, UR54, UR4, 0x18 ;  /* 0x0000000436047291 */ /* 0x000fe4000f8ec0ff */
[----:B------:R-:W-:-:S04]  /*0cb0*/  UIADD3 UR6, UPT, UPT, -UR6, 0x100000, URZ ;  /* 0x0010000006067890 */ /* 0x000fc8000fffe1ff */
[----:B------:R-:W-:Y:S02]  /*0cc0*/  USHF.L.U32 UR7, UR6, 0xb, URZ ;  /* 0x0000000b06077899 */ /* 0x000fe400080006ff */
[----:B------:R-:W-:Y:S01]  /*0cd0*/  USHF.L.U32 UR6, UR6, 0x1, URZ ;  /* 0x0000000106067899 */ /* 0x000fe200080006ff */
[----:B------:R-:W-:Y:S01]  /*0ce0*/  ELECT P0, URZ, PT ;  /* 0x0000000000ff782f */ /* 0x000fe20003800000 */
[----:B------:R-:W1:Y:S10]  /*0cf0*/  FENCE.VIEW.ASYNC.S ;  /* 0x00000000000073c6 */ /* 0x000e740000000000 */
[----:B-1----:R1:W4:Y:S01]  /*0d00*/  SYNCS.EXCH.64 URZ, [UR4+0xe0], UR6 ;  /* 0x0000e00604ff75b2 */ /* 0x0023220008000100 */
[----:B------:R1:W2:Y:S01]  /*0d10*/  SYNCS.EXCH.64 URZ, [UR4+0xf0], UR6 ;  /* 0x0000f00604ff75b2 */ /* 0x0002a20008000100 */
[----:B------:R1:W3:Y:S01]  /*0d20*/  SYNCS.EXCH.64 URZ, [UR4+0xe8], UR6 ;  /* 0x0000e80604ff75b2 */ /* 0x0002e20008000100 */
[----:B------:R1:W1:Y:S01]  /*0d30*/  SYNCS.EXCH.64 URZ, [UR4+0xf8], UR6 ;  /* 0x0000f80604ff75b2 */ /* 0x0002620008000100 */
[----:B------:R-:W-:Y:S01]  /*0d40*/  NOP ;  /* 0x0000000000007918 */ /* 0x000fe20000000000 */
.L_x_14:
[----:B-123--:R-:W1:Y:S01]  /*0d50*/  LDCU UR4, c[0x0][0x36c] ;  /* 0x00006d80ff0477ac */ /* 0x00ee620008000800 */
[----:B------:R-:W-:Y:S01]  /*0d60*/  ISETP.NE.OR P3, PT, R0, 0x2, !P3 ;  /* 0x000000020000780c */ /* 0x000fe20005f65670 */
[----:B------:R-:W-:Y:S01]  /*0d70*/  NOP ;  /* 0x0000000000007918 */ /* 0x000fe20000000000 */
[----:B------:R-:W-:Y:S01]  /*0d80*/  LOP3.LUT R0, R55, 0x1f, RZ, 0xc0, !PT ;  /* 0x0000001f37007812 */ /* 0x000fe200078ec0ff */
[----:B------:R-:W-:Y:S02]  /*0d90*/  UISETP.NE.AND UP4, UPT, UR22, URZ, UPT ;  /* 0x000000ff1600728c */ /* 0x000fe4000bf85270 */
[----:B-1----:R-:W-:-:S09]  /*0da0*/  UISETP.EQ.U32.AND UP5, UPT, UR4, 0x1, UPT ;  /* 0x000000010400788c */ /* 0x002fd2000bfa2070 */
[----:B------:R-:W-:Y:S05]  /*0db0*/  BRA.U !UP5, `(.L_x_15) ;  /* 0x000000010d087547 */ /* 0x000fea000b800000 */
[----:B----4-:R-:W-:Y:S01]  /*0dc0*/  UCGABAR_ARV ;  /* 0x00000000000079c7 */ /* 0x010fe20008000000 */
[----:B------:R-:W-:Y:S05]  /*0dd0*/  BRA `(.L_x_16) ;  /* 0x0000000000047947 */ /* 0x000fea0003800000 */
.L_x_15:
[----:B----4-:R-:W-:Y:S01]  /*0de0*/  NOP ;  /* 0x0000000000007918 */ /* 0x010fe20000000000 */
.L_x_16:
[----:B------:R-:W1:Y:S01]  /*0df0*/  S2UR UR29, SR_CTAID.X ;  /* 0x00000000001d79c3 */ /* 0x000e620000002500 */
[----:B------:R-:W-:-:S05]  /*0e00*/  CS2R.32 R48, SR_CgaSize ;  /* 0x0000000000307805 */ /* 0x000fca0000008a00 */
[----:B------:R-:W-:-:S05]  /*0e10*/  IMAD R48, R48, -0xa0, RZ ;  /* 0xffffff6030307824 */ /* 0x000fca00078e02ff */
[----:B------:R-:W-:-:S14]  /*0e20*/  R2UR UR5, R48 ;  /* 0x00000000300572ca */ /* 0x000fdc00000e0000 */
[----:B------:R-:W2:Y:S01]  /*0e30*/  LDCU UR5, c[0x0][UR5+0x2b0] ;  /* 0x00005600050577ac */ /* 0x000ea20008000800 */
[----:B------:R-:W-:-:S05]  /*0e40*/  CS2R.32 R48, SR_CgaSize ;  /* 0x0000000000307805 */ /* 0x000fca0000008a00 */
[----:B------:R-:W-:-:S05]  /*0e50*/  IMAD R48, R48, -0xa0, RZ ;  /* 0xffffff6030307824 */ /* 0x000fca00078e02ff */
[----:B------:R-:W-:-:S14]  /*0e60*/  R2UR UR4, R48 ;  /* 0x00000000300472ca */ /* 0x000fdc00000e0000 */
[----:B------:R-:W3:Y:S01]  /*0e70*/  LDCU UR4, c[0x0][UR4+0x2b4] ;  /* 0x00005680040477ac */ /* 0x000ee20008000800 */
[----:B------:R-:W4:Y:S01]  /*0e80*/  S2UR UR32, SR_CTAID.Y ;  /* 0x00000000002079c3 */ /* 0x000f220000002600 */
[----:B------:R-:W-:-:S05]  /*0e90*/  CS2R.32 R48, SR_CgaSize ;  /* 0x0000000000307805 */ /* 0x000fca0000008a00 */
[----:B------:R-:W-:-:S05]  /*0ea0*/  IMAD R48, R48, -0xa0, RZ ;  /* 0xffffff6030307824 */ /* 0x000fca00078e02ff */
[----:B------:R-:W-:-:S14]  /*0eb0*/  R2UR UR7, R48 ;  /* 0x00000000300772ca */ /* 0x000fdc00000e0000 */
[----:B------:R-:W3:Y:S01]  /*0ec0*/  LDCU UR7, c[0x0][UR7+0x2a0] ;  /* 0x00005400070777ac */ /* 0x000ee20008000800 */
[----:B------:R-:W-:-:S05]  /*0ed0*/  CS2R.32 R48, SR_CgaSize ;  /* 0x0000000000307805 */ /* 0x000fca0000008a00 */
[----:B------:R-:W-:-:S05]  /*0ee0*/  IMAD R48, R48, -0xa0, RZ ;  /* 0xffffff6030307824 */ /* 0x000fca00078e02ff */
[----:B------:R-:W-:-:S14]  /*0ef0*/  R2UR UR8, R48 ;  /* 0x00000000300872ca */ /* 0x000fdc00000e0000 */
[----:B------:R-:W3:Y:S01]  /*0f00*/  LDCU UR8, c[0x0][UR8+0x2a4] ;  /* 0x00005480080877ac */ /* 0x000ee20008000800 */
[----:B------:R-:W-:Y:S02]  /*0f10*/  ULOP3.LUT UR46, UR54, 0x1, URZ, 0xc0, !UPT ;  /* 0x00000001362e7892 */ /* 0x000fe4000f8ec0ff */
[----:B------:R-:W-:Y:S02]  /*0f20*/  USHF.R.U32.HI UR26, URZ, 0x1, UR54 ;  /* 0x00000001ff1a7899 */ /* 0x000fe40008011636 */
[----:B------:R-:W-:Y:S02]  /*0f30*/  UISETP.GT.U32.AND UP1, UPT, UR46, 0xffff, UPT ;  /* 0x0000ffff2e00788c */ /* 0x000fe4000bf24070 */
[----:B------:R-:W-:Y:S01]  /*0f40*/  USHF.L.U32 UR28, UR54, 0x9, URZ ;  /* 0x00000009361c7899 */ /* 0x000fe200080006ff */
[----:B-1----:R-:W-:Y:S01]  /*0f50*/  I2FP.F32.U32 R3, UR29 ;  /* 0x0000001d00037c45 */ /* 0x002fe20008201000 */
[----:B------:R-:W1:Y:S04]  /*0f60*/  LDCU UR23, c[0x0][0xb24] ;  /* 0x00016480ff1777ac */ /* 0x000e680008000800 */
[----:B--2---:R-:W-:Y:S01]  /*0f70*/  FMUL R3, R3, UR5 ;  /* 0x0000000503037c20 */ /* 0x004fe20008400000 */
[----:B------:R-:W2:Y:S01]  /*0f80*/  LDCU UR40, c[0x0][0xb24] ;  /* 0x00016480ff2877ac */ /* 0x000ea20008000800 */
[----:B----4-:R-:W-:Y:S01]  /*0f90*/  I2FP.F32.U32 R2, UR32 ;  /* 0x0000002000027c45 */ /* 0x010fe20008201000 */
[----:B------:R-:W4:Y:S03]  /*0fa0*/  LDCU UR31, c[0x0][0xb30] ;  /* 0x00016600ff1f77ac */ /* 0x000f260008000800 */
[----:B------:R-:W1:Y:S01]  /*0fb0*/  F2I.U32.TRUNC.NTZ R3, R3 ;  /* 0x0000000300037305 */ /* 0x000e62000020f000 */
[----:B---3--:R-:W-:Y:S01]  /*0fc0*/  FMUL R2, R2, UR4 ;  /* 0x0000000402027c20 */ /* 0x008fe20008400000 */
[----:B------:R-:W-:-:S02]  /*0fd0*/  ULOP3.LUT UR4, UR54, 0x2, URZ, 0xc0, !UPT ;  /* 0x0000000236047892 */ /* 0x000fc4000f8ec0ff */
[----:B------:R-:W-:Y:S02]  /*0fe0*/  USHF.L.U32 UR27, UR54, 0xa, URZ ;  /* 0x0000000a361b7899 */ /* 0x000fe400080006ff */
[----:B------:R-:W-:Y:S02]  /*0ff0*/  UISETP.GT.U32.AND UP0, UPT, UR4, 0xffff, UPT ;  /* 0x0000ffff0400788c */ /* 0x000fe4000bf04070 */
[----:B------:R-:W3:Y:S01]  /*1000*/  F2I.U32.TRUNC.NTZ R2, R2 ;  /* 0x0000000200027305 */ /* 0x000ee2000020f000 */
[----:B------:R-:W-:Y:S01]  /*1010*/  UMOV UR35, 0x5 ;  /* 0x0000000500237882 */ /* 0x000fe20000000000 */
[----:B------:R-:W-:Y:S02]  /*1020*/  USEL UR24, UR46, 0xffff, !UP1 ;  /* 0x0000ffff2e187887 */ /* 0x000fe4000c800000 */
[----:B------:R-:W-:Y:S01]  /*1030*/  USEL UR25, UR4, 0xffff, !UP0 ;  /* 0x0000ffff04197887 */ /* 0x000fe2000c000000 */
[----:B-1----:R-:W-:Y:S02]  /*1040*/  R2UR UR5, R3 ;  /* 0x00000000030572ca */ /* 0x002fe400000e0000 */
[----:B---3--:R-:W-:-:S02]  /*1050*/  R2UR UR6, R2 ;  /* 0x00000000020672ca */ /* 0x008fc400000e0000 */
[----:B------:R-:W-:-:S09]  /*1060*/  PRMT R2, RZ, 0x7610, R2 ;  /* 0x00007610ff027816 */ /* 0x000fd20000000002 */
[----:B------:R-:W-:-:S04]  /*1070*/  UIADD3 UR5, UPT, UPT, -UR5, URZ, URZ ;  /* 0x000000ff05057290 */ /* 0x000fc8000fffe1ff */
[----:B------:R-:W-:Y:S02]  /*1080*/  UIMAD UR5, UR7, UR5, UR29 ;  /* 0x00000005070572a4 */ /* 0x000fe4000f8e021d */
[----:B------:R-:W-:-:S04]  /*1090*/  UIADD3 UR4, UPT, UPT, -UR6, URZ, URZ ;  /* 0x000000ff06047290 */ /* 0x000fc8000fffe1ff */
[----:B------:R-:W-:Y:S01]  /*10a0*/  IMAD.U32 R48, RZ, RZ, UR5 ;  /* 0x00000005ff307e24 */ /* 0x000fe2000f8e00ff */
[----:B------:R-:W-:-:S06]  /*10b0*/  UIMAD UR4, UR8, UR4, UR32 ;  /* 0x00000004080472a4 */ /* 0x000fcc000f8e0220 */
[----:B------:R-:W-:Y:S01]  /*10c0*/  IMAD.U32 R47, RZ, RZ, UR4 ;  /* 0x00000004ff2f7e24 */ /* 0x000fe2000f8e00ff */
[----:B--2-4-:R-:W-:Y:S06]  /*10d0*/  BRA.U UP4, `(.L_x_17) ;  /* 0x0000000104447547 */ /* 0x014fec000b800000 */
[----:B------:R-:W-:Y:S02]  /*10e0*/  R2UR UR4, R47 ;  /* 0x000000002f0472ca */ /* 0x000fe400000e0000 */
[----:B------:R-:W-:-:S11]  /*10f0*/  R2UR UR6, R48 ;  /* 0x00000000300672ca */ /* 0x000fd600000e0000 */
[----:B------:R-:W-:Y:S02]  /*1100*/  UISETP.NE.AND UP0, UPT, UR4, URZ, UPT ;  /* 0x000000ff0400728c */ /* 0x000fe4000bf05270 */
[----:B------:R-:W-:Y:S02]  /*1110*/  UISETP.NE.AND UP1, UPT, UR4, 0x1, UPT ;  /* 0x000000010400788c */ /* 0x000fe4000bf25270 */
[----:B------:R-:W-:Y:S02]  /*1120*/  UISETP.NE.AND UP2, UPT, UR6, URZ, UP0 ;  /* 0x000000ff0600728c */ /* 0x000fe40008745270 */
[----:B------:R-:W-:Y:S02]  /*1130*/  USEL UR4, URZ, 0x2, UP0 ;  /* 0x00000002ff047887 */ /* 0x000fe40008000000 */
[----:B------:R-:W-:Y:S02]  /*1140*/  USEL UR8, URZ, 0x1, UP2 ;  /* 0x00000001ff087887 */ /* 0x000fe40009000000 */
[----:B------:R-:W-:-:S02]  /*1150*/  UISETP.NE.AND UP2, UPT, UR6, URZ, UPT ;  /* 0x000000ff0600728c */ /* 0x000fc4000bf45270 */
[----:B------:R-:W-:Y:S02]  /*1160*/  USEL UR5, URZ, 0x4, UP1 ;  /* 0x00000004ff057887 */ /* 0x000fe40008800000 */
[----:B------:R-:W-:Y:S02]  /*1170*/  UISETP.NE.AND UP0, UPT, UR6, 0x1, UPT ;  /* 0x000000010600788c */ /* 0x000fe4000bf05270 */
[----:B------:R-:W-:Y:S02]  /*1180*/  USEL UR6, URZ, 0x8, UP1 ;  /* 0x00000008ff067887 */ /* 0x000fe40008800000 */
[----:B------:R-:W-:Y:S02]  /*1190*/  USEL UR7, UR5, 0x4, UP2 ;  /* 0x0000000405077887 */ /* 0x000fe40009000000 */
[----:B------:R-:W-:Y:S02]  /*11a0*/  USEL UR4, UR4, 0x2, UP0 ;  /* 0x0000000204047887 */ /* 0x000fe40008000000 */
[----:B------:R-:W-:-:S02]  /*11b0*/  USEL UR5, UR6, 0x8, UP0 ;  /* 0x0000000806057887 */ /* 0x000fc40008000000 */
[----:B------:R-:W-:-:S04]  /*11c0*/  UIADD3 UR4, UPT, UPT, UR4, UR7, UR8 ;  /* 0x0000000704047290 */ /* 0x000fc8000fffe008 */
[----:B------:R-:W-:-:S06]  /*11d0*/  UIADD3 UR4, UPT, UPT, UR4, UR5, URZ ;  /* 0x0000000504047290 */ /* 0x000fcc000fffe0ff */
[----:B------:R-:W-:-:S07]  /*11e0*/  IMAD.U32 R2, RZ, RZ, UR4 ;  /* 0x00000004ff027e24 */ /* 0x000fce000f8e00ff */
.L_x_17:
[----:B------:R-:W1:Y:S01]  /*11f0*/  S2UR UR36, SR_CTAID.Z ;  /* 0x00000000002479c3 */ /* 0x000e620000002700 */
[----:B------:R-:W-:Y:S01]  /*1200*/  UISETP.GE.AND UP0, UPT, UR23, 0x1, UPT ;  /* 0x000000011700788c */ /* 0x000fe2000bf06270 */
[----:B------:R-:W-:-:S08]  /*1210*/  UMOV UR34, 0x3 ;  /* 0x0000000300227882 */ /* 0x000fd00000000000 */
[----:B------:R-:W-:Y:S05]  /*1220*/  BRA.U !UP0, `(.L_x_18) ;  /* 0x0000000108d47547 */ /* 0x000fea000b800000 */
[----:B------:R-:W2:Y:S01]  /*1230*/  LDCU.128 UR12, c[0x0][0xb10] ;  /* 0x00016200ff0c77ac */ /* 0x000ea20008000c00 */
[----:B------:R-:W3:Y:S01]  /*1240*/  LDCU UR6, c[0x0][0x370] ;  /* 0x00006e00ff0677ac */ /* 0x000ee20008000800 */
[----:B------:R-:W4:Y:S01]  /*1250*/  LDCU UR5, c[0x0][0x374] ;  /* 0x00006e80ff0577ac */ /* 0x000f220008000800 */
[----:B------:R-:W1:Y:S01]  /*1260*/  LDCU UR30, c[0x0][0xb0c] ;  /* 0x00016180ff1e77ac */ /* 0x000e620008000800 */
[----:B------:R-:W1:Y:S01]  /*1270*/  LDCU UR4, c[0x0][0xb20] ;  /* 0x00016400ff0477ac */ /* 0x000e620008000800 */
[----:B------:R-:W1:Y:S01]  /*1280*/  LDCU.64 UR8, c[0x0][0xb28] ;  /* 0x00016500ff0877ac */ /* 0x000e620008000a00 */
[----:B--2---:R-:W-:Y:S02]  /*1290*/  UISETP.NE.AND UP0, UPT, UR14, 0x1, UPT ;  /* 0x000000010e00788c */ /* 0x004fe4000bf05270 */
[----:B----4-:R-:W-:Y:S02]  /*12a0*/  UIMAD.WIDE.U32 UR10, UR5, UR15, URZ ;  /* 0x0000000f050a72a5 */ /* 0x010fe4000f8e00ff */
[----:B---3--:R-:W-:-:S02]  /*12b0*/  UIMAD.WIDE.U32 UR18, UR6, UR12, URZ ;  /* 0x0000000c061272a5 */ /* 0x008fc4000f8e00ff */
[----:B-1----:R-:W-:Y:S02]  /*12c0*/  UISETP.NE.AND UP1, UPT, UR30, 0x1, UPT ;  /* 0x000000011e00788c */ /* 0x002fe4000bf25270 */
[----:B------:R-:W-:Y:S01]  /*12d0*/  UISETP.NE.AND UP2, UPT, UR23, 0x1, UPT ;  /* 0x000000011700788c */ /* 0x000fe2000bf45270 */
[----:B------:R-:W-:Y:S02]  /*12e0*/  UMOV UR10, UR11 ;  /* 0x0000000b000a7c82 */ /* 0x000fe40008000000 */
[----:B------:R-:W-:Y:S01]  /*12f0*/  UMOV UR18, UR19 ;  /* 0x0000001300127c82 */ /* 0x000fe20008000000 */
[----:B------:R-:W-:Y:S02]  /*1300*/  @UP0 USHF.R.U32.HI UR5, URZ, UR4, UR10 ;  /* 0x00000004ff050299 */ /* 0x000fe4000801160a */
[----:B------:R-:W-:Y:S02]  /*1310*/  UIMAD.WIDE.U32 UR20, UR32, UR15, URZ ;  /* 0x0000000f201472a5 */ /* 0x000fe4000f8e00ff */
[----:B------:R-:W-:-:S02]  /*1320*/  UIMAD.WIDE.U32 UR10, UR5, UR8, URZ ;  /* 0x00000008050a72a5 */ /* 0x000fc4000f8e00ff */
[----:B------:R-:W-:Y:S02]  /*1330*/  @UP1 USHF.R.U32.HI UR6, URZ, UR13, UR18 ;  /* 0x0000000dff061299 */ /* 0x000fe40008011612 */
[----:B------:R-:W-:Y:S02]  /*1340*/  UIMAD.WIDE.U32 UR16, UR29, UR12, URZ ;  /* 0x0000000c1d1072a5 */ /* 0x000fe4000f8e00ff */
[----:B------:R-:W-:Y:S01]  /*1350*/  UIMAD.WIDE.U32 UR18, UR6, UR8, URZ ;  /* 0x00000008061272a5 */ /* 0x000fe2000f8e00ff */
[----:B------:R-:W-:Y:S01]  /*1360*/  UMOV UR20, UR21 ;  /* 0x0000001500147c82 */ /* 0x000fe20008000000 */
[----:B------:R-:W-:Y:S01]  /*1370*/  UMOV UR10, UR11 ;  /* 0x0000000b000a7c82 */ /* 0x000fe20008000000 */
[----:B------:R-:W-:Y:S02]  /*1380*/  USHF.R.U32.HI UR20, URZ, UR4, UR20 ;  /* 0x00000004ff147299 */ /* 0x000fe40008011614 */
[----:B------:R-:W-:Y:S02]  /*1390*/  @UP2 USHF.R.U32.HI UR5, URZ, UR9, UR10 ;  /* 0x00000009ff052299 */ /* 0x000fe4000801160a */
[----:B------:R-:W-:Y:S01]  /*13a0*/  UMOV UR7, UR19 ;  /* 0x0000001300077c82 */ /* 0x000fe20008000000 */
[----:B------:R-:W-:Y:S01]  /*13b0*/  UMOV UR16, UR17 ;  /* 0x0000001100107c82 */ /* 0x000fe20008000000 */
[----:B------:R-:W-:-:S02]  /*13c0*/  @UP2 USHF.R.U32.HI UR6, URZ, UR9, UR7 ;  /* 0x00000009ff062299 */ /* 0x000fc40008011607 */
[----:B------:R-:W-:Y:S02]  /*13d0*/  USHF.R.U32.HI UR13, URZ, UR13, UR16 ;  /* 0x0000000dff0d7299 */ /* 0x000fe40008011610 */
[----:B------:R-:W-:Y:S02]  /*13e0*/  USEL UR4, UR32, UR20, !UP0 ;  /* 0x0000001420047287 */ /* 0x000fe4000c000000 */
[----:B------:R-:W-:Y:S02]  /*13f0*/  UIMAD UR7, UR5, UR23, URZ ;  /* 0x00000017050772a4 */ /* 0x000fe4000f8e02ff */
[----:B------:R-:W-:Y:S02]  /*1400*/  USEL UR5, UR29, UR13, !UP1 ;  /* 0x0000000d1d057287 */ /* 0x000fe4000c800000 */
[----:B------:R-:W-:Y:S02]  /*1410*/  UIMAD UR12, UR6, UR23, URZ ;  /* 0x00000017060c72a4 */ /* 0x000fe4000f8e02ff */
[----:B------:R-:W-:-:S02]  /*1420*/  UISETP.GE.AND UP0, UPT, UR4, UR7, UPT ;  /* 0x000000070400728c */ /* 0x000fc4000bf06270 */
[----:B------:R-:W-:Y:S02]  /*1430*/  UIMAD.WIDE.U32 UR10, UR4, UR8, URZ ;  /* 0x00000008040a72a5 */ /* 0x000fe4000f8e00ff */
[----:B------:R-:W-:Y:S02]  /*1440*/  UISETP.GE.OR UP0, UPT, UR5, UR12, UP0 ;  /* 0x0000000c0500728c */ /* 0x000fe40008706670 */
[----:B------:R-:W-:Y:S02]  /*1450*/  UIMAD.WIDE.U32 UR12, UR5, UR8, URZ ;  /* 0x00000008050c72a5 */ /* 0x000fe4000f8e00ff */
[----:B------:R-:W-:Y:S01]  /*1460*/  UIADD3 UR10, UPT, UPT, -UR4, URZ, URZ ;  /* 0x000000ff040a7290 */ /* 0x000fe2000fffe1ff */
[----:B------:R-:W-:Y:S01]  /*1470*/  UMOV UR8, UR11 ;  /* 0x0000000b00087c82 */ /* 0x000fe20008000000 */
[----:B------:R-:W-:Y:S02]  /*1480*/  UIADD3 UR11, UPT, UPT, -UR5, URZ, URZ ;  /* 0x000000ff050b7290 */ /* 0x000fe4000fffe1ff */
[----:B------:R-:W-:-:S03]  /*1490*/  USHF.R.U32.HI UR8, URZ, UR9, UR8 ;  /* 0x00000009ff087299 */ /* 0x000fc60008011608 */
[----:B------:R-:W-:Y:S01]  /*14a0*/  @!UP0 UMOV UR7, UR13 ;  /* 0x0000000d00078c82 */ /* 0x000fe20008000000 */
[----:B------:R-:W-:Y:S02]  /*14b0*/  UIMAD UR32, UR14, UR10, UR32 ;  /* 0x0000000a0e2072a4 */ /* 0x000fe4000f8e0220 */
[----:B------:R-:W-:Y:S02]  /*14c0*/  USEL UR8, UR4, UR8, !UP2 ;  /* 0x0000000804087287 */ /* 0x000fe4000d000000 */
[----:B------:R-:W-:Y:S02]  /*14d0*/  @!UP0 USHF.R.U32.HI UR7, URZ, UR9, UR7 ;  /* 0x00000009ff078299 */ /* 0x000fe40008011607 */
[----:B------:R-:W-:Y:S02]  /*14e0*/  UIADD3 UR9, UPT, UPT, -UR8, URZ, URZ ;  /* 0x000000ff08097290 */ /* 0x000fe4000fffe1ff */
[----:B------:R-:W-:Y:S02]  /*14f0*/  @!UP0 USEL UR7, UR5, UR7, !UP2 ;  /* 0x0000000705078287 */ /* 0x000fe4000d000000 */
[----:B------:R-:W-:-:S02]  /*1500*/  UIMAD UR9, UR23, UR9, UR4 ;  /* 0x00000009170972a4 */ /* 0x000fc4000f8e0204 */
[----:B------:R-:W-:Y:S02]  /*1510*/  @!UP0 UIADD3 UR8, UPT, UPT, UR8, -UR7, URZ ;  /* 0x8000000708088290 */ /* 0x000fe4000fffe0ff */
[----:B------:R-:W-:Y:S02]  /*1520*/  @!UP0 UIMAD UR6, UR9, UR6, UR7 ;  /* 0x00000006090682a4 */ /* 0x000fe4000f8e0207 */
[----:B------:R-:W-:Y:S02]  /*1530*/  @!UP0 UIMAD UR4, UR8, UR23, UR5 ;  /* 0x00000017080482a4 */ /* 0x000fe4000f8e0205 */
[----:B------:R-:W-:Y:S02]  /*1540*/  UIMAD UR29, UR30, UR11, UR29 ;  /* 0x0000000b1e1d72a4 */ /* 0x000fe4000f8e021d */
[----:B------:R-:W-:Y:S01]  /*1550*/  UIMAD UR32, UR4, UR14, UR32 ;  /* 0x0000000e042072a4 */ /* 0x000fe2000f8e0220 */
[----:B------:R-:W-:Y:S02]  /*1560*/  @!UP0 UMOV UR5, UR6 ;  /* 0x0000000600058c82 */ /* 0x000fe40008000000 */
[----:B------:R-:W-:-:S12]  /*1570*/  UIMAD UR29, UR5, UR30, UR29 ;  /* 0x0000001e051d72a4 */ /* 0x000fd8000f8e021d */
.L_x_18:
[----:B------:R-:W-:Y:S02]  /*1580*/  UISETP.NE.AND UP1, UPT, UR31, 0x1, UPT ;  /* 0x000000011f00788c */ /* 0x000fe4000bf25270 */
[----:B------:R-:W-:Y:S02]  /*1590*/  ULOP3.LUT UR24, UR24, 0xffff, URZ, 0xc0, !UPT ;  /* 0x0000ffff18187892 */ /* 0x000fe4000f8ec0ff */
[----:B------:R-:W-:Y:S02]  /*15a0*/  ULOP3.LUT UR21, UR25, 0xffff, URZ, 0xc0, !UPT ;  /* 0x0000ffff19157892 */ /* 0x000fe4000f8ec0ff */
[----:B------:R-:W-:Y:S02]  /*15b0*/  UISETP.NE.AND UP0, UPT, UR22, 0x2, UPT ;  /* 0x000000021600788c */ /* 0x000fe4000bf05270 */
[----:B------:R-:W-:Y:S02]  /*15c0*/  ULOP3.LUT UR28, UR28, 0x400, URZ, 0xc0, !UPT ;  /* 0x000004001c1c7892 */ /* 0x000fe4000f8ec0ff */
[----:B------:R-:W-:-:S02]  /*15d0*/  ULOP3.LUT UR27, UR27, 0x400, URZ, 0xc0, !UPT ;  /* 0x000004001b1b7892 */ /* 0x000fc4000f8ec0ff */
[----:B------:R-:W-:Y:S02]  /*15e0*/  USHF.L.U32 UR24, UR35, UR24, URZ ;  /* 0x0000001823187299 */ /* 0x000fe400080006ff */
[----:B------:R-:W-:Y:S01]  /*15f0*/  USHF.L.U32 UR21, UR34, UR21, URZ ;  /* 0x0000001522157299 */ /* 0x000fe200080006ff */
[----:B------:R-:W-:Y:S11]  /*1600*/  BRA.U UP1, `(.L_x_19) ;  /* 0x0000000101447547 */ /* 0x000ff6000b800000 */
[----:B------:R-:W2:Y:S01]  /*1610*/  LDCU.128 UR8, c[0x0][0xb10] ;  /* 0x00016200ff0877ac */ /* 0x000ea20008000c00 */
[----:B------:R-:W3:Y:S01]  /*1620*/  LDCU UR12, c[0x0][0xb0c] ;  /* 0x00016180ff0c77ac */ /* 0x000ee20008000800 */
[----:B------:R-:W4:Y:S01]  /*1630*/  LDCU UR13, c[0x0][0xb20] ;  /* 0x00016400ff0d77ac */ /* 0x000f220008000800 */
[----:B--2---:R-:W-:Y:S02]  /*1640*/  UIMAD.WIDE.U32 UR6, UR29, UR8, URZ ;  /* 0x000000081d0672a5 */ /* 0x004fe4000f8e00ff */
[----:B------:R-:W-:Y:S02]  /*1650*/  UIMAD.WIDE.U32 UR4, UR32, UR11, URZ ;  /* 0x0000000b200472a5 */ /* 0x000fe4000f8e00ff */
[----:B---3--:R-:W-:Y:S02]  /*1660*/  UISETP.NE.AND UP2, UPT, UR12, 0x1, UPT ;  /* 0x000000010c00788c */ /* 0x008fe4000bf45270 */
[----:B------:R-:W-:Y:S01]  /*1670*/  UISETP.NE.AND UP1, UPT, UR10, 0x1, UPT ;  /* 0x000000010a00788c */ /* 0x000fe2000bf25270 */
[----:B------:R-:W-:-:S02]  /*1680*/  UMOV UR6, UR7 ;  /* 0x0000000700067c82 */ /* 0x000fc40008000000 */
[----:B------:R-:W-:Y:S01]  /*1690*/  UMOV UR4, UR5 ;  /* 0x0000000500047c82 */ /* 0x000fe20008000000 */
[----:B------:R-:W-:Y:S02]  /*16a0*/  USHF.R.U32.HI UR9, URZ, UR9, UR6 ;  /* 0x00000009ff097299 */ /* 0x000fe40008011606 */
[----:B----4-:R-:W-:Y:S02]  /*16b0*/  USHF.R.U32.HI UR4, URZ, UR13, UR4 ;  /* 0x0000000dff047299 */ /* 0x010fe40008011604 */
[----:B------:R-:W-:Y:S02]  /*16c0*/  USEL UR5, UR29, UR9, !UP2 ;  /* 0x000000091d057287 */ /* 0x000fe4000d000000 */
[----:B------:R-:W-:-:S04]  /*16d0*/  USEL UR4, UR32, UR4, !UP1 ;  /* 0x0000000420047287 */ /* 0x000fc8000c800000 */
[----:B------:R-:W-:Y:S02]  /*16e0*/  UIADD3 UR6, UPT, UPT, UR5, -UR4, URZ ;  /* 0x8000000405067290 */ /* 0x000fe4000fffe0ff */
[----:B------:R-:W-:Y:S02]  /*16f0*/  UIADD3 UR4, UPT, UPT, -UR5, UR4, URZ ;  /* 0x0000000405047290 */ /* 0x000fe4000fffe1ff */
[----:B------:R-:W-:Y:S02]  /*1700*/  UIMAD UR32, UR6, UR10, UR32 ;  /* 0x0000000a062072a4 */ /* 0x000fe4000f8e0220 */
[----:B------:R-:W-:-:S12]  /*1710*/  UIMAD UR29, UR4, UR12, UR29 ;  /* 0x0000000c041d72a4 */ /* 0x000fd8000f8e021d */
.L_x_19:
[----:B------:R-:W-:Y:S05]  /*1720*/  BRA.U !UP5, `(.L_x_20) ;  /* 0x000000010d0c7547 */ /* 0x000fea000b800000 */
[----:B------:R-:W-:Y:S01]  /*1730*/  UCGABAR_WAIT ;  /* 0x0000000000007dc7 */ /* 0x000fe20008000000 */
[----:B------:R-:W-:Y:S01]  /*1740*/  CCTL.IVALL ;  /* 0x00000000ff00798f */ /* 0x000fe20002000000 */
[----:B------:R-:W-:Y:S05]  /*1750*/  BRA `(.L_x_21) ;  /* 0x0000000000047947 */ /* 0x000fea0003800000 */
.L_x_20:
[----:B------:R-:W-:Y:S06]  /*1760*/  BAR.SYNC.DEFER_BLOCKING 0x0 ;  /* 0x0000000000007b1d */ /* 0x000fec0000010000 */
.L_x_21:
[----:B------:R-:W-:Y:S05]  /*1770*/  BRA.U UP0, `(.L_x_22) ;  /* 0x0000001100ec7547 */ /* 0x000fea000b800000 */
[----:B------:R-:W2:Y:S01]  /*1780*/  LDCU UR6, c[0x0][0x38c] ;  /* 0x00007180ff0677ac */ /* 0x000ea20008000800 */
[----:B------:R-:W-:Y:S01]  /*1790*/  PLOP3.LUT P1, PT, PT, PT, UP3, 0x80, 0x8 ;  /* 0x000000000008781c */ /* 0x000fe20003f2f038 */
[----:B------:R-:W-:Y:S01]  /*17a0*/  IMAD.MOV.U32 R12, RZ, RZ, 0x1 ;  /* 0x00000001ff0c7424 */ /* 0x000fe200078e00ff */
[----:B------:R-:W-:Y:S01]  /*17b0*/  ISETP.EQ.OR P2, PT, R0, RZ, P3 ;  /* 0x000000ff0000720c */ /* 0x000fe20001f42670 */
[----:B------:R-:W-:Y:S01]  /*17c0*/  UISETP.NE.AND UP1, UPT, UR22, URZ, UPT ;  /* 0x000000ff1600728c */ /* 0x000fe2000bf25270 */
[----:B------:R-:W-:Y:S02]  /*17d0*/  PLOP3.LUT P1, PT, P1, PT, PT, 0x8, 0x80 ;  /* 0x000000000080781c */ /* 0x000fe40000f2e170 */
[----:B------:R-:W-:Y:S01]  /*17e0*/  CS2R R10, SRZ ;  /* 0x00000000000a7805 */ /* 0x000fe2000001ff00 */
[----:B------:R-:W-:Y:S01]  /*17f0*/  IMAD.MOV.U32 R9, RZ, RZ, RZ ;  /* 0x000000ffff097224 */ /* 0x000fe200078e00ff */
[----:B------:R-:W3:Y:S01]  /*1800*/  LDCU UR41, c[0x0][0x370] ;  /* 0x00006e00ff2977ac */ /* 0x000ee20008000800 */
[----:B------:R-:W-:Y:S01]  /*1810*/  IMAD.MOV.U32 R8, RZ, RZ, 0x1 ;  /* 0x00000001ff087424 */ /* 0x000fe200078e00ff */
[----:B------:R-:W4:Y:S01]  /*1820*/  LDCU.64 UR30, c[0x0][0x348] ;  /* 0x00006900ff1e77ac */ /* 0x000f220008000a00 */
[----:B------:R-:W1:Y:S01]  /*1830*/  LDCU UR39, c[0x0][0x374] ;  /* 0x00006e80ff2777ac */ /* 0x000e620008000800 */
[----:B--2---:R-:W-:-:S02]  /*1840*/  UIADD3 UR5, UPT, UPT, UR6, 0x1f, URZ ;  /* 0x0000001f06057890 */ /* 0x004fc4000fffe0ff */
[----:B------:R-:W-:Y:S02]  /*1850*/  UIADD3 UR47, UPT, UPT, UR6, 0x3e, URZ ;  /* 0x0000003e062f7890 */ /* 0x000fe4000fffe0ff */
[----:B------:R-:W-:-:S04]  /*1860*/  USHF.R.S32.HI UR4, URZ, 0x1f, UR5 ;  /* 0x0000001fff047899 */ /* 0x000fc80008011405 */
[----:B------:R-:W-:Y:S02]  /*1870*/  ULEA.HI UR4, UR4, UR5, URZ, 0x5 ;  /* 0x0000000504047291 */ /* 0x000fe4000f8f28ff */
[----:B------:R-:W-:Y:S02]  /*1880*/  USHF.L.U32 UR5, UR26, 0x5, URZ ;  /* 0x000000051a057899 */ /* 0x000fe400080006ff */
[----:B------:R-:W-:Y:S02]  /*1890*/  USHF.R.S32.HI UR43, URZ, 0x5, UR4 ;  /* 0x00000005ff2b7899 */ /* 0x000fe40008011404 */
[----:B------:R-:W-:Y:S02]  /*18a0*/  UIADD3 UR4, UPT, UPT, UR6, -0x1, URZ ;  /* 0xffffffff06047890 */ /* 0x000fe4000fffe0ff */
[----:B------:R-:W-:Y:S02]  /*18b0*/  UISETP.LT.U32.AND UP0, UPT, UR43, 0x4, UPT ;  /* 0x000000042b00788c */ /* 0x000fe4000bf01070 */
[----:B------:R-:W-:-:S02]  /*18c0*/  UISETP.GE.U32.AND UP2, UPT, UR4, -0x3f, UPT ;  /* 0xffffffc10400788c */ /* 0x000fc4000bf46070 */
[----:B------:R-:W-:Y:S02]  /*18d0*/  USEL UR42, UR43, 0x4, UP0 ;  /* 0x000000042b2a7887 */ /* 0x000fe40008000000 */
[----:B------:R-:W-:Y:S02]  /*18e0*/  ULOP3.LUT UR44, UR5, 0x20, URZ, 0xe2, !UPT ;  /* 0x00000020052c7892 */ /* 0x000fe4000f8ee2ff */
[----:B------:R-:W-:Y:S02]  /*18f0*/  UIADD3 UR25, UPT, UPT, UR42, -0x1, URZ ;  /* 0xffffffff2a197890 */ /* 0x000fe4000fffe0ff */
[----:B------:R-:W-:Y:S02]  /*1900*/  USEL UR26, UR33, 0x2, UP1 ;  /* 0x00000002211a7887 */ /* 0x000fe40008800000 */
[----:B------:R-:W-:Y:S02]  /*1910*/  UIADD3 UR45, UPT, UPT, UR43, -UR42, URZ ;  /* 0x8000002a2b2d7290 */ /* 0x000fe4000fffe0ff */
[----:B------:R-:W-:Y:S01]  /*1920*/  @UP2 UIADD3 UR25, UPT, UPT, UR42, URZ, URZ ;  /* 0x000000ff2a192290 */ /* 0x000fe2000fffe0ff */
[----:B------:R-:W-:-:S03]  /*1930*/  UMOV UR5, URZ ;  /* 0x000000ff00057c82 */ /* 0x000fc60008000000 */
[----:B-1-34-:R-:W-:-:S12]  /*1940*/  UIADD3 UR25, UPT, UPT, UR25, 0x1, URZ ;  /* 0x0000000119197890 */ /* 0x01afd8000fffe0ff */
.L_x_42:
[----:B------:R-:W-:Y:S01]  /*1950*/  UISETP.NE.AND UP0, UPT, UR54, URZ, UPT ;  /* 0x000000ff3600728c */ /* 0x000fe2000bf05270 */
[----:B------:R-:W1:Y:S08]  /*1960*/  S2UR UR54, SR_CgaCtaId ;  /* 0x00000000003679c3 */ /* 0x000e700000008800 */
[----:B------:R-:W-:Y:S05]  /*1970*/  BRA.U UP0, `(.L_x_23) ;  /* 0x0000000100347547 */ /* 0x000fea000b800000 */
[----:B------:R-:W2:Y:S01]  /*1980*/  S2R R0, SR_CgaCtaId ;  /* 0x0000000000007919 */ /* 0x000ea20000008800 */
[----:B------:R-:W-:-:S04]  /*1990*/  MOV R2, 0x400 ;  /* 0x0000040000027802 */ /* 0x000fc80000000f00 */
[----:B--2---:R-:W-:Y:S02]  /*19a0*/  LEA R0, R0, R2, 0x18 ;  /* 0x0000000200007211 */ /* 0x004fe400078ec0ff */
[----:B------:R-:W-:-:S03]  /*19b0*/  SHF.L.U32 R2, R8, 0x1f, RZ ;  /* 0x0000001f08027819 */ /* 0x000fc600000006ff */
[----:B------:R-:W-:-:S04]  /*19c0*/  IMAD R0, R9, 0x8, R0 ;  /* 0x0000000809007824 */ /* 0x000fc800078e0200 */
[----:B------:R-:W2:Y:S02]  /*19d0*/  SYNCS.PHASECHK.TRANS64.TRYWAIT P0, [R0+URZ+0xf0], R2 ;  /* 0x0000f002000075a7 */ /* 0x000ea400080011ff */
[----:B--2---:R-:W-:Y:S05]  /*19e0*/  @!P0 BRA `(.L_x_24) ;  /* 0x0000005c00048947 */ /* 0x004fea0003800000 */
.L_x_122:
[----:B------:R-:W-:Y:S01]  /*19f0*/  VIADD R9, R9, 0x1 ;  /* 0x0000000109097836 */ /* 0x000fe20000000000 */
[----:B------:R2:W-:Y:S04]  /*1a00*/  SYNCS.ARRIVE.TRANS64.A1T0 RZ, [R0+URZ+0xe0], RZ ;  /* 0x0000e0ff00ff79a7 */ /* 0x0005e800081000ff */
[----:B------:R-:W-:-:S04]  /*1a10*/  ISETP.NE.AND P0, PT, R9, 0x2, PT ;  /* 0x000000020900780c */ /* 0x000fc80003f05270 */
[----:B------:R-:W-:Y:S02]  /*1a20*/  SEL R9, R9, RZ, P0 ;  /* 0x000000ff09097207 */ /* 0x000fe40000000000 */
[----:B--2---:R-:W-:-:S04]  /*1a30*/  SEL R0, RZ, 0x1, P0 ;  /* 0x00000001ff007807 */ /* 0x004fc80000000000 */
[----:B------:R-:W-:-:S07]  /*1a40*/  LOP3.LUT R8, R8, R0, RZ, 0x3c, !PT ;  /* 0x0000000008087212 */ /* 0x000fce00078e3cff */
.L_x_23:
[----:B------:R-:W-:Y:S01]  /*1a50*/  UMOV UR6, 0x400 ;  /* 0x0000040000067882 */ /* 0x000fe20000000000 */
[----:B------:R-:W-:Y:S01]  /*1a60*/  SHF.L.U32 R0, R12, 0x1f, RZ ;  /* 0x0000001f0c007819 */ /* 0x000fe200000006ff */
[----:B-1----:R-:W-:Y:S02]  /*1a70*/  ULEA UR6, UR54, UR6, 0x18 ;  /* 0x0000000636067291 */ /* 0x002fe4000f8ec0ff */
[----:B------:R-:W-:Y:S02]  /*1a80*/  UISETP.GE.U32.AND UP0, UPT, UR47, 0x3f, UPT ;  /* 0x0000003f2f00788c */ /* 0x000fe4000bf06070 */
[----:B------:R-:W-:Y:S02]  /*1a90*/  ULEA UR4, UR5, UR6, 0x3 ;  /* 0x0000000605047291 */ /* 0x000fe4000f8e18ff */
[----:B------:R-:W-:Y:S02]  /*1aa0*/  ULEA UR11, UR32, UR46, 0x1 ;  /* 0x0000002e200b7291 */ /* 0x000fe4000f8e08ff */
[----:B------:R-:W-:-:S02]  /*1ab0*/  ULEA UR35, UR29, UR44, 0x6 ;  /* 0x0000002c1d237291 */ /* 0x000fc4000f8e30ff */
[----:B------:R-:W-:Y:S01]  /*1ac0*/  USHF.L.U32 UR11, UR11, 0x5, URZ ;  /* 0x000000050b0b7899 */ /* 0x000fe200080006ff */
[----:B------:R-:W-:Y:S02]  /*1ad0*/  UMOV UR13, URZ ;  /* 0x000000ff000d7c82 */ /* 0x000fe40008000000 */
[----:B------:R1:W2:Y:S01]  /*1ae0*/  SYNCS.PHASECHK.TRANS64.TRYWAIT P0, [UR4+0x20], R0 ;  /* 0x00002000ff0075a7 */ /* 0x0002a20008001104 */
[----:B------:R-:W-:Y:S08]  /*1af0*/  BRA.U !UP0, `(.L_x_25) ;  /* 0x0000000108cc7547 */ /* 0x000ff0000b800000 */
[----:B------:R-:W-:Y:S01]  /*1b00*/  UMOV UR7, URZ ;  /* 0x000000ff00077c82 */ /* 0x000fe20008000000 */
[----:B------:R-:W-:-:S05]  /*1b10*/  UMOV UR4, UR5 ;  /* 0x0000000500047c82 */ /* 0x000fca0008000000 */
.L_x_31:
[----:B------:R-:W-:Y:S01]  /*1b20*/  ULEA UR33, UR4, UR6, 0x3 ;  /* 0x0000000604217291 */ /* 0x000fe2000f8e18ff */
[----:B------:R-:W-:Y:S01]  /*1b30*/  @!P3 MOV R2, 0x2000 ;  /* 0x000020000002b802 */ /* 0x000fe20000000f00 */
[----:B--2-4-:R-:W-:Y:S10]  /*1b40*/  @P0 BRA `(.L_x_26) ;  /* 0x00000000000c0947 */ /* 0x014ff40003800000 */
[----:B------:R-:W-:-:S04]  /*1b50*/  SHF.L.U32 R3, R12, 0x1f, RZ ;  /* 0x0000001f0c037819 */ /* 0x000fc800000006ff */
[----:B------:R-:W2:Y:S02]  /*1b60*/  SYNCS.PHASECHK.TRANS64.TRYWAIT P0, [UR33+0x20], R3 ;  /* 0x00002003ff0075a7 */ /* 0x000ea40008001121 */
[----:B--2---:R-:W-:Y:S05]  /*1b70*/  @!P0 BRA `(.L_x_27) ;  /* 0x0000005800b48947 */ /* 0x004fea0003800000 */
.L_x_26:
[----:B------:R2:W-:Y:S01]  /*1b80*/  @!P3 SYNCS.ARRIVE.TRANS64 RZ, [UR33], R2 ;  /* 0x00000002ffffb9a7 */ /* 0x0005e20008000021 */
[----:B------:R-:W-:-:S04]  /*1b90*/  ULOP3.LUT UR5, UR26, 0x2, URZ, 0xfc, !UPT ;  /* 0x000000021a057892 */ /* 0x000fc8000f8efcff */
[----:B------:R-:W-:-:S09]  /*1ba0*/  UISETP.NE.AND UP0, UPT, UR5, 0x2, UPT ;  /* 0x000000020500788c */ /* 0x000fd2000bf05270 */
[----:B------:R-:W-:Y:S05]  /*1bb0*/  BRA.U UP0, `(.L_x_28) ;  /* 0x0000000100047547 */ /* 0x000fea000b800000 */
[----:B------:R-:W-:Y:S05]  /*1bc0*/  BPT.TRAP 0x1 ;  /* 0x000000040000795c */ /* 0x000fea0000300000 */
.L_x_28:
[----:B------:R-:W-:Y:S04]  /*1bd0*/  BSSY.RECONVERGENT B0, `(.L_x_29) ;  /* 0x0000003000007945 */ /* 0x000fe80003800200 */
[----:B------:R-:W-:Y:S05]  /*1be0*/  @P2 BRA `(.L_x_30) ;  /* 0x0000000000042947 */ /* 0x000fea0003800000 */
[----:B------:R-:W-:Y:S05]  /*1bf0*/  BPT.TRAP 0x1 ;  /* 0x000000040000795c */ /* 0x000fea0000300000 */
.L_x_30:
[----:B------:R-:W-:Y:S05]  /*1c00*/  BSYNC.RECONVERGENT B0 ;  /* 0x0000000000007941 */ /* 0x000fea0003800200 */
.L_x_29:
[----:B------:R-:W-:Y:S02]  /*1c10*/  UIADD3 UR5, UPT, UPT, UR4, 0x1, URZ ;  /* 0x0000000104057890 */ /* 0x000fe4000fffe0ff */
[----:B------:R-:W-:Y:S02]  /*1c20*/  USHF.L.U32 UR4, UR4, 0xb, URZ ;  /* 0x0000000b04047899 */ /* 0x000fe400080006ff */
[----:B------:R-:W-:Y:S02]  /*1c30*/  UISETP.NE.AND UP0, UPT, UR5, 0x4, UPT ;  /* 0x000000040500788c */ /* 0x000fe4000bf05270 */
[----:B------:R-:W-:Y:S02]  /*1c40*/  ULOP3.LUT UR32, UR28, UR4, URZ, 0xfc, !UPT ;  /* 0x000000041c207292 */ /* 0x000fe4000f8efcff */
[----:B------:R-:W-:Y:S02]  /*1c50*/  USEL UR9, URZ, 0x1, UP0 ;  /* 0x00000001ff097887 */ /* 0x000fe40008000000 */
[----:B------:R-:W-:-:S02]  /*1c60*/  USEL UR5, UR5, URZ, UP0 ;  /* 0x000000ff05057287 */ /* 0x000fc40008000000 */
[----:B------:R-:W-:Y:S02]  /*1c70*/  UIADD3 UR14, UP0, UPT, UR30, 0x180, URZ ;  /* 0x000001801e0e7890 */ /* 0x000fe4000ff1e0ff */
[----:B------:R-:W-:Y:S01]  /*1c80*/  ULEA UR8, UR5, UR6, 0x3 ;  /* 0x0000000605087291 */ /* 0x000fe2000f8e18ff */
[----:B------:R-:W-:Y:S01]  /*1c90*/  LOP3.LUT R12, R12, UR9, RZ, 0x3c, !PT ;  /* 0x000000090c0c7c12 */ /* 0x000fe2000f8e3cff */
[----:B------:R-:W-:Y:S02]  /*1ca0*/  ULOP3.LUT UR4, UR27, UR4, URZ, 0xfc, !UPT ;  /* 0x000000041b047292 */ /* 0x000fe4000f8efcff */
[----:B------:R-:W-:Y:S01]  /*1cb0*/  USHF.L.U32 UR34, UR7, 0x5, URZ ;  /* 0x0000000507227899 */ /* 0x000fe200080006ff */
[----:B-1----:R-:W-:Y:S01]  /*1cc0*/  SHF.L.U32 R0, R12, 0x1f, RZ ;  /* 0x0000001f0c007819 */ /* 0x002fe200000006ff */
[----:B------:R-:W-:Y:S02]  /*1cd0*/  UIADD3 UR7, UPT, UPT, UR7, 0x1, URZ ;  /* 0x0000000107077890 */ /* 0x000fe4000fffe0ff */
[----:B------:R-:W-:Y:S01]  /*1ce0*/  UIADD3 UR16, UP1, UPT, UR30, 0x80, URZ ;  /* 0x000000801e107890 */ /* 0x000fe2000ff3e0ff */
[----:B------:R3:W4:Y:S01]  /*1cf0*/  SYNCS.PHASECHK.TRANS64.TRYWAIT P0, [UR8+0x20], R0 ;  /* 0x00002000ff0075a7 */ /* 0x0007220008001108 */
[----:B------:R-:W-:-:S02]  /*1d00*/  ULEA UR32, UR32, UR6, 0x1 ;  /* 0x0000000620207291 */ /* 0x000fc4000f8e08ff */
[----:B------:R-:W-:Y:S02]  /*1d10*/  ULEA UR4, UR4, UR6, 0x1 ;  /* 0x0000000604047291 */ /* 0x000fe4000f8e08ff */
[----:B------:R-:W-:Y:S02]  /*1d20*/  UIADD3.X UR15, UPT, UPT, URZ, UR31, URZ, UP0, !UPT ;  /* 0x0000001fff0f7290 */ /* 0x000fe400087fe4ff */
[----:B------:R-:W-:Y:S02]  /*1d30*/  UISETP.NE.AND UP0, UPT, UR7, UR25, UPT ;  /* 0x000000190700728c */ /* 0x000fe4000bf05270 */
[----:B------:R-:W-:Y:S02]  /*1d40*/  UIADD3.X UR17, UPT, UPT, URZ, UR31, URZ, UP1, !UPT ;  /* 0x0000001fff117290 */ /* 0x000fe40008ffe4ff */
[----:B------:R-:W-:Y:S02]  /*1d50*/  UIADD3 UR32, UPT, UPT, UR32, 0x3400, URZ ;  /* 0x0000340020207890 */ /* 0x000fe4000fffe0ff */
[----:B------:R-:W-:-:S02]  /*1d60*/  UIADD3 UR8, UPT, UPT, UR4, 0x7400, URZ ;  /* 0x0000740004087890 */ /* 0x000fc4000fffe0ff */
[----:B------:R-:W-:Y:S02]  /*1d70*/  UPRMT UR13, URZ, 0x5410, UR24 ;  /* 0x00005410ff0d7896 */ /* 0x000fe40008000018 */
[----:B------:R-:W-:Y:S01]  /*1d80*/  UPRMT UR4, URZ, 0x5410, UR21 ;  /* 0x00005410ff047896 */ /* 0x000fe20008000015 */
[----:B------:R-:W-:Y:S01]  /*1d90*/  UMOV UR18, 0x0 ;  /* 0x0000000000127882 */ /* 0x000fe20000000000 */
[----:B------:R-:W-:Y:S01]  /*1da0*/  UMOV UR19, 0x10000000 ;  /* 0x1000000000137882 */ /* 0x000fe20000000000 */
[----:B------:R-:W-:Y:S01]  /*1db0*/  UMOV UR12, UR36 ;  /* 0x00000024000c7c82 */ /* 0x000fe20008000000 */
[----:B------:R-:W-:Y:S01]  /*1dc0*/  UMOV UR9, UR33 ;  /* 0x0000002100097c82 */ /* 0x000fe20008000000 */
[----:B------:R-:W-:Y:S02]  /*1dd0*/  UMOV UR10, UR34 ;  /* 0x00000022000a7c82 */ /* 0x000fe40008000000 */
[----:B------:R1:W-:Y:S02]  /*1de0*/  UTMALDG.3D.MULTICAST [UR32], [UR16], UR13, desc[UR18] ;  /* 0x00001220100073b4 */ /* 0x0003e4000801180d */
[----:B------:R2:W-:Y:S01]  /*1df0*/  UTMALDG.3D.MULTICAST [UR8], [UR14], UR4, desc[UR18] ;  /* 0x000012080e0073b4 */ /* 0x0005e20008011804 */
[----:B-1----:R-:W-:Y:S01]  /*1e00*/  UMOV UR13, UR25 ;  /* 0x00000019000d7c82 */ /* 0x002fe20008000000 */
[----:B--2---:R-:W-:Y:S01]  /*1e10*/  UMOV UR4, UR5 ;  /* 0x0000000500047c82 */ /* 0x004fe20008000000 */
[----:B---3--:R-:W-:Y:S05]  /*1e20*/  BRA.U UP0, `(.L_x_31) ;  /* 0xfffffffd003c7547 */ /* 0x008fea000b83ffff */
.L_x_25:
[----:B------:R-:W-:Y:S01]  /*1e30*/  ULEA UR4, UR5, UR6, 0x3 ;  /* 0x0000000605047291 */ /* 0x000fe2000f8e18ff */
[----:B-1----:R-:W-:Y:S01]  /*1e40*/  SHF.L.U32 R0, R12, 0x1f, RZ ;  /* 0x0000001f0c007819 */ /* 0x002fe200000006ff */
[----:B------:R-:W-:Y:S01]  /*1e50*/  @!P1 SYNCS.ARRIVE.TRANS64.A1T0 RZ, [UR6+0x78], RZ ;  /* 0x000078ffffff99a7 */ /* 0x000fe20008100006 */
[----:B------:R-:W-:-:S06]  /*1e60*/  UISETP.GT.AND UP0, UPT, UR43, UR42, UPT ;  /* 0x0000002a2b00728c */ /* 0x000fcc000bf04270 */
[----:B--2-4-:R1:W2:Y:S03]  /*1e70*/  SYNCS.PHASECHK.TRANS64.TRYWAIT P0, [UR4+0x20], R0 ;  /* 0x00002000ff0075a7 */ /* 0x0142a60008001104 */
[----:B------:R-:W-:Y:S05]  /*1e80*/  BRA.U !UP0, `(.L_x_32) ;  /* 0x0000000108d07547 */ /* 0x000fea000b800000 */
[----:B------:R-:W-:Y:S01]  /*1e90*/  UIADD3 UR29, UPT, UPT, UR45, UR13, URZ ;  /* 0x0000000d2d1d7290 */ /* 0x000fe2000fffe0ff */
[----:B------:R-:W-:-:S11]  /*1ea0*/  UMOV UR4, UR5 ;  /* 0x0000000500047c82 */ /* 0x000fd60008000000 */
.L_x_38:
[----:B------:R-:W-:Y:S01]  /*1eb0*/  ULEA UR17, UR4, UR6, 0x3 ;  /* 0x0000000604117291 */ /* 0x000fe2000f8e18ff */
[----:B--2---:R-:W-:Y:S01]  /*1ec0*/  @!P3 MOV R2, 0x2000 ;  /* 0x000020000002b802 */ /* 0x004fe20000000f00 */
[----:B--2-4-:R-:W-:Y:S10]  /*1ed0*/  @P0 BRA `(.L_x_33) ;  /* 0x00000000000c0947 */ /* 0x014ff40003800000 */
[----:B------:R-:W-:-:S04]  /*1ee0*/  SHF.L.U32 R3, R12, 0x1f, RZ ;  /* 0x0000001f0c037819 */ /* 0x000fc800000006ff */
[----:B------:R-:W2:Y:S02]  /*1ef0*/  SYNCS.PHASECHK.TRANS64.TRYWAIT P0, [UR17+0x20], R3 ;  /* 0x00002003ff0075a7 */ /* 0x000ea40008001111 */
[----:B--2---:R-:W-:Y:S05]  /*1f00*/  @!P0 BRA `(.L_x_34) ;  /* 0x0000005400e88947 */ /* 0x004fea0003800000 */
.L_x_33:
[----:B------:R2:W-:Y:S01]  /*1f10*/  @!P3 SYNCS.ARRIVE.TRANS64 RZ, [UR17], R2 ;  /* 0x00000002ffffb9a7 */ /* 0x0005e20008000011 */
[----:B------:R-:W-:-:S04]  /*1f20*/  ULOP3.LUT UR5, UR26, 0x2, URZ, 0xfc, !UPT ;  /* 0x000000021a057892 */ /* 0x000fc8000f8efcff */
[----:B------:R-:W-:-:S09]  /*1f30*/  UISETP.NE.AND UP0, UPT, UR5, 0x2, UPT ;  /* 0x000000020500788c */ /* 0x000fd2000bf05270 */
[----:B------:R-:W-:Y:S05]  /*1f40*/  BRA.U UP0, `(.L_x_35) ;  /* 0x0000000100047547 */ /* 0x000fea000b800000 */
[----:B------:R-:W-:Y:S05]  /*1f50*/  BPT.TRAP 0x1 ;  /* 0x000000040000795c */ /* 0x000fea0000300000 */
.L_x_35:
[----:B------:R-:W-:Y:S04]  /*1f60*/  BSSY.RECONVERGENT B0, `(.L_x_36) ;  /* 0x0000003000007945 */ /* 0x000fe80003800200 */
[----:B------:R-:W-:Y:S05]  /*1f70*/  @P2 BRA `(.L_x_37) ;  /* 0x0000000000042947 */ /* 0x000fea0003800000 */
[----:B------:R-:W-:Y:S05]  /*1f80*/  BPT.TRAP 0x1 ;  /* 0x000000040000795c */ /* 0x000fea0000300000 */
.L_x_37:
[----:B------:R-:W-:Y:S05]  /*1f90*/  BSYNC.RECONVERGENT B0 ;  /* 0x0000000000007941 */ /* 0x000fea0003800200 */
.L_x_36:
[----:B------:R-:W-:Y:S02]  /*1fa0*/  UIADD3 UR5, UPT, UPT, UR4, 0x1, URZ ;  /* 0x0000000104057890 */ /* 0x000fe4000fffe0ff */
[----:B------:R-:W-:Y:S02]  /*1fb0*/  USHF.L.U32 UR4, UR4, 0xb, URZ ;  /* 0x0000000b04047899 */ /* 0x000fe400080006ff */
[----:B------:R-:W-:Y:S02]  /*1fc0*/  UISETP.NE.AND UP0, UPT, UR5, 0x4, UPT ;  /* 0x000000040500788c */ /* 0x000fe4000bf05270 */
[----:B------:R-:W-:Y:S02]  /*1fd0*/  USHF.L.U32 UR18, UR13, 0x5, URZ ;  /* 0x000000050d127899 */ /* 0x000fe400080006ff */
[----:B------:R-:W-:Y:S02]  /*1fe0*/  USEL UR8, URZ, 0x1, UP0 ;  /* 0x00000001ff087887 */ /* 0x000fe40008000000 */
[----:B------:R-:W-:-:S02]  /*1ff0*/  USEL UR5, UR5, URZ, UP0 ;  /* 0x000000ff05057287 */ /* 0x000fc40008000000 */
[----:B------:R-:W-:Y:S02]  /*2000*/  UIADD3 UR22, UP0, UPT, UR30, 0x180, URZ ;  /* 0x000001801e167890 */ /* 0x000fe4000ff1e0ff */
[----:B------:R-:W-:Y:S01]  /*2010*/  ULEA UR7, UR5, UR6, 0x3 ;  /* 0x0000000605077291 */ /* 0x000fe2000f8e18ff */
[----:B------:R-:W-:Y:S01]  /*2020*/  LOP3.LUT R12, R12, UR8, RZ, 0x3c, !PT ;  /* 0x000000080c0c7c12 */ /* 0x000fe2000f8e3cff */
[----:B------:R-:W-:Y:S02]  /*2030*/  ULOP3.LUT UR8, UR27, UR4, URZ, 0xfc, !UPT ;  /* 0x000000041b087292 */ /* 0x000fe4000f8efcff */
[----:B------:R-:W-:Y:S01]  /*2040*/  UIADD3 UR13, UPT, UPT, UR13, 0x1, URZ ;  /* 0x000000010d0d7890 */ /* 0x000fe2000fffe0ff */
[----:B-1----:R-:W-:Y:S01]  /*2050*/  SHF.L.U32 R0, R12, 0x1f, RZ ;  /* 0x0000001f0c007819 */ /* 0x002fe200000006ff */
[----:B------:R-:W-:Y:S02]  /*2060*/  UIADD3 UR14, UP1, UPT, UR30, 0x80, URZ ;  /* 0x000000801e0e7890 */ /* 0x000fe4000ff3e0ff */
[----:B------:R-:W-:Y:S01]  /*2070*/  UIADD3.X UR23, UPT, UPT, URZ, UR31, URZ, UP0, !UPT ;  /* 0x0000001fff177290 */ /* 0x000fe200087fe4ff */
[----:B------:R3:W4:Y:S01]  /*2080*/  SYNCS.PHASECHK.TRANS64.TRYWAIT P0, [UR7+0x20], R0 ;  /* 0x00002000ff0075a7 */ /* 0x0007220008001107 */
[----:B------:R-:W-:-:S02]  /*2090*/  ULOP3.LUT UR7, UR28, UR4, URZ, 0xfc, !UPT ;  /* 0x000000041c077292 */ /* 0x000fc4000f8efcff */
[----:B------:R-:W-:Y:S02]  /*20a0*/  ULEA UR8, UR8, UR6, 0x1 ;  /* 0x0000000608087291 */ /* 0x000fe4000f8e08ff */
[----:B------:R-:W-:Y:S02]  /*20b0*/  ULEA UR7, UR7, UR6, 0x1 ;  /* 0x0000000607077291 */ /* 0x000fe4000f8e08ff */
[----:B------:R-:W-:Y:S02]  /*20c0*/  UISETP.NE.AND UP0, UPT, UR13, UR29, UPT ;  /* 0x0000001d0d00728c */ /* 0x000fe4000bf05270 */
[----:B------:R-:W-:Y:S02]  /*20d0*/  UIADD3 UR16, UPT, UPT, UR7, 0x3400, URZ ;  /* 0x0000340007107890 */ /* 0x000fe4000fffe0ff */
[----:B------:R-:W-:Y:S02]  /*20e0*/  UIADD3.X UR15, UPT, UPT, URZ, UR31, URZ, UP1, !UPT ;  /* 0x0000001fff0f7290 */ /* 0x000fe40008ffe4ff */
[----:B------:R-:W-:-:S02]  /*20f0*/  UPRMT UR7, URZ, 0x5410, UR24 ;  /* 0x00005410ff077896 */ /* 0x000fc40008000018 */
[----:B------:R-:W-:Y:S02]  /*2100*/  UIADD3 UR8, UPT, UPT, UR8, 0x7400, URZ ;  /* 0x0000740008087890 */ /* 0x000fe4000fffe0ff */
[----:B------:R-:W-:Y:S01]  /*2110*/  UPRMT UR4, URZ, 0x5410, UR21 ;  /* 0x00005410ff047896 */ /* 0x000fe20008000015 */
[----:B------:R-:W-:Y:S01]  /*2120*/  UMOV UR32, 0x0 ;  /* 0x0000000000207882 */ /* 0x000fe20000000000 */
[----:B------:R-:W-:Y:S01]  /*2130*/  UMOV UR33, 0x10000000 ;  /* 0x1000000000217882 */ /* 0x000fe20000000000 */
[----:B------:R-:W-:Y:S01]  /*2140*/  UMOV UR19, UR35 ;  /* 0x0000002300137c82 */ /* 0x000fe20008000000 */
[----:B------:R-:W-:Y:S01]  /*2150*/  UMOV UR20, UR36 ;  /* 0x0000002400147c82 */ /* 0x000fe20008000000 */
[----:B------:R-:W-:Y:S01]  /*2160*/  UMOV UR12, UR36 ;  /* 0x00000024000c7c82 */ /* 0x000fe20008000000 */
[----:B------:R-:W-:Y:S01]  /*2170*/  UMOV UR9, UR17 ;  /* 0x0000001100097c82 */ /* 0x000fe20008000000 */
[----:B------:R-:W-:Y:S01]  /*2180*/  UMOV UR10, UR18 ;  /* 0x00000012000a7c82 */ /* 0x000fe20008000000 */
[----:B------:R-:W-:Y:S01]  /*2190*/  UTMALDG.3D.MULTICAST [UR16], [UR14], UR7, desc[UR32] ;  /* 0x000020100e0073b4 */ /* 0x000fe20008011807 */
[----:B------:R1:W-:Y:S02]  /*21a0*/  UTMALDG.3D.MULTICAST [UR8], [UR22], UR4, desc[UR32] ;  /* 0x00002008160073b4 */ /* 0x0003e40008011804 */
[----:B-1----:R-:W-:Y:S01]  /*21b0*/  UMOV UR4, UR5 ;  /* 0x0000000500047c82 */ /* 0x002fe20008000000 */
[----:B---3--:R-:W-:Y:S05]  /*21c0*/  BRA.U UP0, `(.L_x_38) ;  /* 0xfffffffd00387547 */ /* 0x008fea000b83ffff */
.L_x_32:
[C---:B------:R-:W-:Y:S01]  /*21d0*/  LEA R3, R11.reuse, UR6, 0x3 ;  /* 0x000000060b037c11 */ /* 0x040fe2000f8e18ff */
[----:B------:R-:W-:Y:S01]  /*21e0*/  NOP ;  /* 0x0000000000007918 */ /* 0x000fe20000000000 */
[----:B-1----:R-:W-:Y:S02]  /*21f0*/  SHF.L.U32 R0, R10, 0x1f, RZ ;  /* 0x0000001f0a007819 */ /* 0x002fe400000006ff */
[----:B------:R-:W-:Y:S02]  /*2200*/  LEA R4, R11, UR6, 0x4 ;  /* 0x000000060b047c11 */ /* 0x000fe4000f8e20ff */
[----:B--2-4-:R-:W1:Y:S02]  /*2210*/  SYNCS.PHASECHK.TRANS64.TRYWAIT P0, [R3+URZ+0x80], R0 ;  /* 0x00008000030075a7 */ /* 0x014e6400080011ff */
[----:B-1----:R-:W-:Y:S05]  /*2220*/  @!P0 BRA `(.L_x_39) ;  /* 0x0000005400388947 */ /* 0x002fea0003800000 */
.L_x_125:
[----:B------:R-:W2:Y:S01]  /*2230*/  LDS.128 R4, [R4+0x110] ;  /* 0x0001100004047984 */ /* 0x000ea20000000c00 */
[----:B------:R-:W-:Y:S01]  /*2240*/  UISETP.GE.AND UP0, UPT, UR40, 0x1, UPT ;  /* 0x000000012800788c */ /* 0x000fe2000bf06270 */
[----:B------:R-:W-:Y:S01]  /*2250*/  @!PT LDS RZ, [RZ] ;  /* 0x00000000fffff984 */ /* 0x000fe20000000800 */
[----:B------:R-:W-:Y:S01]  /*2260*/  @!PT LDS RZ, [RZ] ;  /* 0x00000000fffff984 */ /* 0x000fe20000000800 */
[----:B------:R-:W-:Y:S01]  /*2270*/  @!PT LDS RZ, [RZ] ;  /* 0x00000000fffff984 */ /* 0x000fe20000000800 */
[----:B------:R-:W-:Y:S01]  /*2280*/  @!PT LDS RZ, [RZ] ;  /* 0x00000000fffff984 */ /* 0x000fe20000000800 */
[----:B------:R3:W-:Y:S06]  /*2290*/  MEMBAR.ALL.CTA ;  /* 0x0000000000007992 */ /* 0x0007ec0000008000 */
[----:B---3--:R-:W3:Y:S01]  /*22a0*/  FENCE.VIEW.ASYNC.S ;  /* 0x00000000000073c6 */ /* 0x008ee20000000000 */
[----:B--2---:R-:W-:-:S13]  /*22b0*/  LOP3.LUT P0, RZ, R6, 0x1, RZ, 0xc0, !PT ;  /* 0x0000000106ff7812 */ /* 0x004fda000780c0ff */
[----:B---3--:R-:W-:Y:S01]  /*22c0*/  VOTEU.ANY UP1, P0 ;  /* 0x0000000000ff7886 */ /* 0x008fe20000020100 */
[----:B------:R-:W-:-:S13]  /*22d0*/  PLOP3.LUT P0, PT, PT, PT, UP1, 0x80, 0x8 ;  /* 0x000000000008781c */ /* 0x000fda0003f0f018 */
[----:B-1----:R-:W-:Y:S02]  /*22e0*/  @P0 LOP3.LUT R0, R5, 0xffff, RZ, 0xc0, !PT ;  /* 0x0000ffff05000812 */ /* 0x002fe400078ec0ff */
[----:B------:R-:W-:Y:S02]  /*22f0*/  @P0 MOV R2, R4 ;  /* 0x0000000400020202 */ /* 0x000fe40000000f00 */
[----:B------:R-:W-:Y:S01]  /*2300*/  @P0 R2UR UR7, R0 ;  /* 0x00000000000702ca */ /* 0x000fe200000e0000 */
[----:B------:R-:W-:Y:S01]  /*2310*/  VIADD R0, R3, 0x90 ;  /* 0x0000009003007836 */ /* 0x000fe20000000000 */
[----:B------:R-:W-:Y:S02]  /*2320*/  @P0 SHF.R.U32.HI R4, RZ, 0x10, R5 ;  /* 0x00000010ff040819 */ /* 0x000fe40000011605 */
[----:B------:R-:W-:Y:S02]  /*2330*/  @P0 R2UR UR8, R2 ;  /* 0x00000000020802ca */ /* 0x000fe400000e0000 */
[----:B------:R-:W-:-:S02]  /*2340*/  PRMT R0, RZ, 0x654, R0 ;  /* 0x00000654ff007816 */ /* 0x000fc40000000000 */
[----:B------:R-:W-:Y:S02]  /*2350*/  @P0 R2UR UR4, R4 ;  /* 0x00000000040402ca */ /* 0x000fe400000e0000 */
[----:B------:R1:W-:Y:S03]  /*2360*/  SYNCS.ARRIVE.TRANS64.RED.A1T0 RZ, [R0+URZ], RZ ;  /* 0x000000ff00ff79a7 */ /* 0x0003e600081004ff */
[----:B------:R-:W-:-:S04]  /*2370*/  @UP1 UMOV UR37, UR7 ;  /* 0x0000000700251c82 */ /* 0x000fc80008000000 */
[----:B------:R-:W-:-:S04]  /*2380*/  @UP1 UMOV UR38, UR8 ;  /* 0x0000000800261c82 */ /* 0x000fc80008000000 */
[----:B------:R-:W-:Y:S01]  /*2390*/  @UP1 UMOV UR36, UR4 ;  /* 0x0000000400241c82 */ /* 0x000fe20008000000 */
[----:B------:R-:W-:Y:S05]  /*23a0*/  BRA.U !UP0, `(.L_x_40) ;  /* 0x0000000108d47547 */ /* 0x000fea000b800000 */
[----:B------:R-:W2:Y:S01]  /*23b0*/  LDCU.128 UR12, c[0x0][0xb10] ;  /* 0x00016200ff0c77ac */ /* 0x000ea20008000c00 */
[----:B------:R-:W3:Y:S01]  /*23c0*/  LDCU UR29, c[0x0][0xb20] ;  /* 0x00016400ff1d77ac */ /* 0x000ee20008000800 */
[----:B------:R-:W4:Y:S01]  /*23d0*/  LDCU UR20, c[0x0][0xb0c] ;  /* 0x00016180ff1477ac */ /* 0x000f220008000800 */
[----:B------:R-:W1:Y:S01]  /*23e0*/  LDCU.64 UR10, c[0x0][0xb28] ;  /* 0x00016500ff0a77ac */ /* 0x000e620008000a00 */
[----:B------:R-:W-:Y:S02]  /*23f0*/  UISETP.NE.AND UP3, UPT, UR40, 0x1, UPT ;  /* 0x000000012800788c */ /* 0x000fe4000bf65270 */
[----:B--2---:R-:W-:Y:S02]  /*2400*/  UIMAD.WIDE.U32 UR16, UR39, UR15, URZ ;  /* 0x0000000f271072a5 */ /* 0x004fe4000f8e00ff */
[----:B------:R-:W-:Y:S02]  /*2410*/  UIMAD.WIDE.U32 UR8, UR41, UR12, URZ ;  /* 0x0000000c290872a5 */ /* 0x000fe4000f8e00ff */
[----:B------:R-:W-:-:S02]  /*2420*/  UISETP.NE.AND UP0, UPT, UR14, 0x1, UPT ;  /* 0x000000010e00788c */ /* 0x000fc4000bf05270 */
[----:B------:R-:W-:Y:S01]  /*2430*/  UIMAD.WIDE.U32 UR22, UR37, UR15, URZ ;  /* 0x0000000f251672a5 */ /* 0x000fe2000f8e00ff */
[----:B------:R-:W-:Y:S02]  /*2440*/  UMOV UR16, UR17 ;  /* 0x0000001100107c82 */ /* 0x000fe40008000000 */
[----:B------:R-:W-:Y:S01]  /*2450*/  UMOV UR8, UR9 ;  /* 0x0000000900087c82 */ /* 0x000fe20008000000 */
[----:B---3--:R-:W-:Y:S02]  /*2460*/  USHF.R.U32.HI UR16, URZ, UR29, UR16 ;  /* 0x0000001dff107299 */ /* 0x008fe40008011610 */
[----:B----4-:R-:W-:Y:S02]  /*2470*/  UISETP.NE.AND UP2, UPT, UR20, 0x1, UPT ;  /* 0x000000011400788c */ /* 0x010fe4000bf45270 */
[----:B------:R-:W-:Y:S02]  /*2480*/  USHF.R.U32.HI UR8, URZ, UR13, UR8 ;  /* 0x0000000dff087299 */ /* 0x000fe40008011608 */
[----:B------:R-:W-:-:S02]  /*2490*/  USEL UR7, UR39, UR16, !UP0 ;  /* 0x0000001027077287 */ /* 0x000fc4000c000000 */
[----:B------:R-:W-:Y:S02]  /*24a0*/  USEL UR8, UR41, UR8, !UP2 ;  /* 0x0000000829087287 */ /* 0x000fe4000d000000 */
[----:B-1----:R-:W-:Y:S01]  /*24b0*/  UIMAD.WIDE.U32 UR16, UR7, UR10, URZ ;  /* 0x0000000a071072a5 */ /* 0x002fe2000f8e00ff */
[----:B------:R-:W-:Y:S01]  /*24c0*/  UMOV UR4, UR23 ;  /* 0x0000001700047c82 */ /* 0x000fe20008000000 */
[----:B------:R-:W-:Y:S02]  /*24d0*/  UIMAD.WIDE.U32 UR18, UR38, UR12, URZ ;  /* 0x0000000c261272a5 */ /* 0x000fe4000f8e00ff */
[----:B------:R-:W-:-:S03]  /*24e0*/  UIMAD.WIDE.U32 UR22, UR8, UR10, URZ ;  /* 0x0000000a081672a5 */ /* 0x000fc6000f8e00ff */
[----:B------:R-:W-:Y:S01]  /*24f0*/  UMOV UR16, UR17 ;  /* 0x0000001100107c82 */ /* 0x000fe20008000000 */
[----:B------:R-:W-:Y:S02]  /*2500*/  USHF.R.U32.HI UR4, URZ, UR29, UR4 ;  /* 0x0000001dff047299 */ /* 0x000fe40008011604 */
[----:B------:R-:W-:Y:S01]  /*2510*/  @UP3 USHF.R.U32.HI UR7, URZ, UR11, UR16 ;  /* 0x0000000bff073299 */ /* 0x000fe20008011610 */
[----:B------:R-:W-:Y:S01]  /*2520*/  UMOV UR18, UR19 ;  /* 0x0000001300127c82 */ /* 0x000fe20008000000 */
[----:B------:R-:W-:Y:S01]  /*2530*/  UMOV UR22, UR23 ;  /* 0x0000001700167c82 */ /* 0x000fe20008000000 */
[----:B------:R-:W-:Y:S02]  /*2540*/  USHF.R.U32.HI UR13, URZ, UR13, UR18 ;  /* 0x0000000dff0d7299 */ /* 0x000fe40008011612 */
[----:B------:R-:W-:Y:S02]  /*2550*/  USEL UR4, UR37, UR4, !UP0 ;  /* 0x0000000425047287 */ /* 0x000fe4000c000000 */
[----:B------:R-:W-:-:S02]  /*2560*/  @UP3 USHF.R.U32.HI UR8, URZ, UR11, UR22 ;  /* 0x0000000bff083299 */ /* 0x000fc40008011616 */
[----:B------:R-:W-:Y:S02]  /*2570*/  UIMAD UR9, UR40, UR7, URZ ;  /* 0x00000007280972a4 */ /* 0x000fe4000f8e02ff */
[----:B------:R-:W-:Y:S02]  /*2580*/  USEL UR7, UR38, UR13, !UP2 ;  /* 0x0000000d26077287 */ /* 0x000fe4000d000000 */
[----:B------:R-:W-:Y:S02]  /*2590*/  UIMAD UR12, UR40, UR8, URZ ;  /* 0x00000008280c72a4 */ /* 0x000fe4000f8e02ff */
[----:B------:R-:W-:Y:S02]  /*25a0*/  UISETP.GE.AND UP0, UPT, UR4, UR9, UPT ;  /* 0x000000090400728c */ /* 0x000fe4000bf06270 */
[----:B------:R-:W-:Y:S02]  /*25b0*/  UIMAD.WIDE.U32 UR16, UR4, UR10, URZ ;  /* 0x0000000a041072a5 */ /* 0x000fe4000f8e00ff */
[----:B------:R-:W-:-:S02]  /*25c0*/  UISETP.GE.OR UP0, UPT, UR7, UR12, UP0 ;  /* 0x0000000c0700728c */ /* 0x000fc40008706670 */
        /* <DEDUP_REMOVED lines=19> */
.L_x_40:
[----:B------:R-:W2:Y:S02]  /*2700*/  LDCU UR4, c[0x0][0xb30] ;  /* 0x00016600ff0477ac */ /* 0x000ea40008000800 */
[----:B--2---:R-:W-:-:S09]  /*2710*/  UISETP.NE.AND UP0, UPT, UR4, 0x1, UPT ;  /* 0x000000010400788c */ /* 0x004fd2000bf05270 */
[----:B------:R-:W-:Y:S05]  /*2720*/  BRA.U UP0, `(.L_x_41) ;  /* 0x0000000100447547 */ /* 0x000fea000b800000 */
        /* <DEDUP_REMOVED lines=17> */
.L_x_41:
[----:B------:R-:W-:Y:S01]  /*2840*/  VIADD R11, R11, 0x1 ;  /* 0x000000010b0b7836 */ /* 0x000fe20000000000 */
[----:B------:R-:W-:Y:S02]  /*2850*/  R2UR UR7, R48 ;  /* 0x00000000300772ca */ /* 0x000fe400000e0000 */
[----:B------:R-:W-:Y:S02]  /*2860*/  R2UR UR4, R47 ;  /* 0x000000002f0472ca */ /* 0x000fe400000e0000 */
[C---:B------:R-:W-:Y:S02]  /*2870*/  ISETP.NE.AND P0, PT, R11.reuse, 0x2, PT ;  /* 0x000000020b00780c */ /* 0x040fe40003f05270 */
[----:B------:R-:W-:Y:S02]  /*2880*/  PLOP3.LUT P1, PT, PT, PT, PT, 0x80, 0x8 ;  /* 0x000000000008781c */ /* 0x000fe40003f2f070 */
[----:B-1----:R-:W-:Y:S02]  /*2890*/  SEL R0, RZ, 0x1, P0 ;  /* 0x00000001ff007807 */ /* 0x002fe40000000000 */
[----:B------:R-:W-:-:S02]  /*28a0*/  SEL R11, R11, RZ, P0 ;  /* 0x000000ff0b0b7207 */ /* 0x000fc40000000000 */
[----:B------:R-:W-:Y:S01]  /*28b0*/  LOP3.LUT R10, R10, R0, RZ, 0x3c, !PT ;  /* 0x000000000a0a7212 */ /* 0x000fe200078e3cff */
[----:B------:R-:W-:Y:S02]  /*28c0*/  UIADD3 UR29, UPT, UPT, UR38, UR7, URZ ;  /* 0x00000007261d7290 */ /* 0x000fe4000fffe0ff */
[----:B------:R-:W-:Y:S01]  /*28d0*/  UIADD3 UR32, UPT, UPT, UR37, UR4, URZ ;  /* 0x0000000425207290 */ /* 0x000fe2000fffe0ff */
[----:B------:R-:W-:Y:S11]  /*28e0*/  BRA.U UP1, `(.L_x_42) ;  /* 0xfffffff101187547 */ /* 0x000ff6000b83ffff */
[----:B------:R-:W-:Y:S01]  /*28f0*/  UIADD3 UR7, UPT, UPT, UR6, 0x20, URZ ;  /* 0x0000002006077890 */ /* 0x000fe2000fffe0ff */
[----:B------:R-:W-:-:S03]  /*2900*/  SHF.L.U32 R2, R12, 0x1f, RZ ;  /* 0x0000001f0c027819 */ /* 0x000fc600000006ff */
[----:B------:R-:W-:-:S09]  /*2910*/  ULEA UR4, UR5, UR7, 0x3 ;  /* 0x0000000705047291 */ /* 0x000fd2000f8e18ff */
[----:B------:R-:W1:Y:S02]  /*2920*/  SYNCS.PHASECHK.TRANS64.TRYWAIT P0, [UR4], R2 ;  /* 0x00000002ff0075a7 */ /* 0x000e640008001104 */
[----:B-1----:R-:W-:Y:S05]  /*2930*/  @!P0 BRA `(.L_x_43) ;  /* 0x0000004c00888947 */ /* 0x002fea0003800000 */
.L_x_127:
[----:B------:R-:W-:-:S04]  /*2940*/  UIADD3 UR4, UPT, UPT, UR5, 0x1, URZ ;  /* 0x0000000105047890 */ /* 0x000fc8000fffe0ff */
[----:B------:R-:W-:-:S04]  /*2950*/  UISETP.NE.AND UP0, UPT, UR4, 0x4, UPT ;  /* 0x000000040400788c */ /* 0x000fc8000bf05270 */
[----:B------:R-:W-:Y:S02]  /*2960*/  USEL UR6, URZ, 0x1, UP0 ;  /* 0x00000001ff067887 */ /* 0x000fe40008000000 */
[----:B------:R-:W-:-:S04]  /*2970*/  USEL UR4, UR4, URZ, UP0 ;  /* 0x000000ff04047287 */ /* 0x000fc80008000000 */
[----:B------:R-:W-:Y:S01]  /*2980*/  ULEA UR5, UR4, UR7, 0x3 ;  /* 0x0000000704057291 */ /* 0x000fe2000f8e18ff */
[----:B-1----:R-:W-:-:S04]  /*2990*/  LOP3.LUT R2, R12, UR6, RZ, 0x3c, !PT ;  /* 0x000000060c027c12 */ /* 0x002fc8000f8e3cff */
[----:B------:R-:W-:-:S04]  /*29a0*/  SHF.L.U32 R3, R2, 0x1f, RZ ;  /* 0x0000001f02037819 */ /* 0x000fc800000006ff */
[----:B------:R-:W1:Y:S02]  /*29b0*/  SYNCS.PHASECHK.TRANS64.TRYWAIT P0, [UR5], R3 ;  /* 0x00000003ff0075a7 */ /* 0x000e640008001105 */
[----:B-1----:R-:W-:Y:S05]  /*29c0*/  @!P0 BRA `(.L_x_44) ;  /* 0x0000004c007c8947 */ /* 0x002fea0003800000 */
.L_x_129:
[----:B------:R-:W-:-:S04]  /*29d0*/  UIADD3 UR4, UPT, UPT, UR4, 0x1, URZ ;  /* 0x0000000104047890 */ /* 0x000fc8000fffe0ff */
[----:B------:R-:W-:-:S04]  /*29e0*/  UISETP.NE.AND UP0, UPT, UR4, 0x4, UPT ;  /* 0x000000040400788c */ /* 0x000fc8000bf05270 */
[----:B------:R-:W-:Y:S02]  /*29f0*/  USEL UR6, URZ, 0x1, UP0 ;  /* 0x00000001ff067887 */ /* 0x000fe40008000000 */
[----:B------:R-:W-:-:S04]  /*2a00*/  USEL UR4, UR4, URZ, UP0 ;  /* 0x000000ff04047287 */ /* 0x000fc80008000000 */
[----:B------:R-:W-:Y:S01]  /*2a10*/  ULEA UR5, UR4, UR7, 0x3 ;  /* 0x0000000704057291 */ /* 0x000fe2000f8e18ff */
[----:B------:R-:W-:-:S04]  /*2a20*/  LOP3.LUT R2, R2, UR6, RZ, 0x3c, !PT ;  /* 0x0000000602027c12 */ /* 0x000fc8000f8e3cff */
[----:B-1----:R-:W-:-:S04]  /*2a30*/  SHF.L.U32 R3, R2, 0x1f, RZ ;  /* 0x0000001f02037819 */ /* 0x002fc800000006ff */
[----:B------:R-:W1:Y:S02]  /*2a40*/  SYNCS.PHASECHK.TRANS64.TRYWAIT P0, [UR5], R3 ;  /* 0x00000003ff0075a7 */ /* 0x000e640008001105 */
[----:B-1----:R-:W-:Y:S05]  /*2a50*/  @!P0 BRA `(.L_x_45) ;  /* 0x0000004c00708947 */ /* 0x002fea0003800000 */
.L_x_131:
[----:B------:R-:W-:-:S04]  /*2a60*/  UIADD3 UR4, UPT, UPT, UR4, 0x1, URZ ;  /* 0x0000000104047890 */ /* 0x000fc8000fffe0ff */
[----:B------:R-:W-:-:S04]  /*2a70*/  UISETP.NE.AND UP0, UPT, UR4, 0x4, UPT ;  /* 0x000000040400788c */ /* 0x000fc8000bf05270 */
[----:B------:R-:W-:Y:S02]  /*2a80*/  USEL UR5, URZ, 0x1, UP0 ;  /* 0x00000001ff057887 */ /* 0x000fe40008000000 */
[----:B------:R-:W-:-:S04]  /*2a90*/  USEL UR4, UR4, URZ, UP0 ;  /* 0x000000ff04047287 */ /* 0x000fc80008000000 */
[----:B------:R-:W-:Y:S01]  /*2aa0*/  ULEA UR4, UR4, UR7, 0x3 ;  /* 0x0000000704047291 */ /* 0x000fe2000f8e18ff */
[----:B------:R-:W-:-:S04]  /*2ab0*/  LOP3.LUT R2, R2, UR5, RZ, 0x3c, !PT ;  /* 0x0000000502027c12 */ /* 0x000fc8000f8e3cff */
[----:B------:R-:W-:Y:S01]  /*2ac0*/  SHF.L.U32 R2, R2, 0x1f, RZ ;  /* 0x0000001f02027819 */ /* 0x000fe200000006ff */
[----:B-1----:R-:W-:-:S07]  /*2ad0*/  IMAD.U32 R0, RZ, RZ, UR4 ;  /* 0x00000004ff007e24 */ /* 0x002fce000f8e00ff */
.L_x_46:
[----:B-1----:R1:W2:Y:S02]  /*2ae0*/  SYNCS.PHASECHK.TRANS64.TRYWAIT P0, [R0+URZ], R2 ;  /* 0x00000002000075a7 */ /* 0x0022a400080011ff */
[----:B--2---:R-:W-:Y:S05]  /*2af0*/  @!P0 NANOSLEEP.SYNCS 0x989680 ;  /* 0x009896800000895d */ /* 0x004fea0003900000 */
[----:B------:R-:W2:Y:S02]  /*2b00*/  @!P0 SYNCS.PHASECHK.TRANS64 P0, [R0+URZ], R2 ;  /* 0x00000002000085a7 */ /* 0x000ea400080010ff */
[----:B--2---:R-:W-:Y:S05]  /*2b10*/  @P0 EXIT ;  /* 0x000000000000094d */ /* 0x004fea0003800000 */
[----:B------:R-:W-:Y:S05]  /*2b20*/  BRA `(.L_x_46) ;  /* 0xfffffffc00ec7947 */ /* 0x000fea000383ffff */
.L_x_22:
[----:B------:R-:W-:-:S04]  /*2b30*/  UISETP.NE.AND UP0, UPT, UR54, URZ, UPT ;  /* 0x000000ff3600728c */ /* 0x000fc8000bf05270 */
[----:B------:R-:W-:-:S09]  /*2b40*/  UISETP.NE.OR UP0, UPT, UR22, 0x1, UP0 ;  /* 0x000000011600788c */ /* 0x000fd20008705670 */
[----:B------:R-:W-:Y:S05]  /*2b50*/  BRA.U UP0, `(.L_x_47) ;  /* 0x0000000500487547 */ /* 0x000fea000b800000 */
[----:B------:R-:W-:Y:S01]  /*2b60*/  ISETP.GE.U32.AND P2, PT, R0, 0x4, PT ;  /* 0x000000040000780c */ /* 0x000fe20003f46070 */
[----:B------:R-:W-:Y:S01]  /*2b70*/  IMAD.MOV.U32 R12, RZ, RZ, 0x1 ;  /* 0x00000001ff0c7424 */ /* 0x000fe200078e00ff */
[----:B------:R-:W-:Y:S02]  /*2b80*/  CS2R R10, SRZ ;  /* 0x00000000000a7805 */ /* 0x000fe4000001ff00 */
[----:B------:R-:W-:Y:S01]  /*2b90*/  CS2R R8, SRZ ;  /* 0x0000000000087805 */ /* 0x000fe2000001ff00 */
[----:B------:R-:W-:Y:S01]  /*2ba0*/  UMOV UR6, 0x400 ;  /* 0x0000040000067882 */ /* 0x000fe20000000000 */
[----:B------:R-:W-:Y:S01]  /*2bb0*/  UMOV UR5, URZ ;  /* 0x000000ff00057c82 */ /* 0x000fe20008000000 */
[----:B------:R-:W-:-:S12]  /*2bc0*/  ULEA UR6, UR54, UR6, 0x18 ;  /* 0x0000000636067291 */ /* 0x000fd8000f8ec0ff */
.L_x_51:
[----:B------:R-:W-:Y:S02]  /*2bd0*/  LEA R2, R8, UR6, 0x3 ;  /* 0x0000000608027c11 */ /* 0x000fe4000f8e18ff */
[----:B------:R-:W-:-:S03]  /*2be0*/  SHF.L.U32 R4, R9, 0x1f, RZ ;  /* 0x0000001f09047819 */ /* 0x000fc600000006ff */
[----:B------:R-:W-:Y:S01]  /*2bf0*/  VIADD R5, R2, 0xf0 ;  /* 0x000000f002057836 */ /* 0x000fe20000000000 */
[----:B------:R-:W2:Y:S02]  /*2c00*/  SYNCS.PHASECHK.TRANS64.TRYWAIT P0, [R2+URZ+0xe0], R4 ;  /* 0x0000e004020075a7 */ /* 0x000ea400080011ff */
[----:B--2---:R-:W-:Y:S05]  /*2c10*/  @!P0 BRA `(.L_x_48) ;  /* 0x0000004c00188947 */ /* 0x004fea0003800000 */
.L_x_132:
[----:B------:R-:W-:Y:S01]  /*2c20*/  ULEA UR4, UR5, UR6, 0x3 ;  /* 0x0000000605047291 */ /* 0x000fe2000f8e18ff */
[----:B--2---:R-:W-:Y:S01]  /*2c30*/  PRMT R2, RZ, 0x654, R5 ;  /* 0x00000654ff027816 */ /* 0x004fe20000000005 */
[----:B------:R-:W-:Y:S01]  /*2c40*/  @!P2 IMAD.MOV.U32 R4, RZ, RZ, 0x10 ;  /* 0x00000010ff04a424 */ /* 0x000fe200078e00ff */
[----:B------:R-:W-:Y:S01]  /*2c50*/  SHF.L.U32 R5, R12, 0x1f, RZ ;  /* 0x0000001f0c057819 */ /* 0x000fe200000006ff */
[----:B------:R-:W-:Y:S01]  /*2c60*/  UIADD3 UR7, UPT, UPT, UR4, 0x80, URZ ;  /* 0x0000008004077890 */ /* 0x000fe2000fffe0ff */
[----:B------:R2:W-:Y:S05]  /*2c70*/  SYNCS.ARRIVE.TRANS64.RED.A1T0 RZ, [R2+URZ], RZ ;  /* 0x000000ff02ff79a7 */ /* 0x0005ea00081004ff */
[----:B------:R-:W-:Y:S01]  /*2c80*/  IMAD.U32 R6, RZ, RZ, UR7 ;  /* 0x00000007ff067e24 */ /* 0x000fe2000f8e00ff */
[----:B------:R-:W3:Y:S04]  /*2c90*/  SYNCS.PHASECHK.TRANS64.TRYWAIT P0, [UR4+0x90], R5 ;  /* 0x00009005ff0075a7 */ /* 0x000ee80008001104 */
[----:B------:R-:W-:Y:S01]  /*2ca0*/  PRMT R6, R0, 0x654, R6 ;  /* 0x0000065400067816 */ /* 0x000fe20000000006 */
[----:B--23--:R-:W-:Y:S06]  /*2cb0*/  @!P0 BRA `(.L_x_49) ;  /* 0x0000004c00048947 */ /* 0x00cfec0003800000 */
.L_x_134:
[----:B------:R-:W-:Y:S01]  /*2cc0*/  ULEA UR8, UR5, UR6, 0x4 ;  /* 0x0000000605087291 */ /* 0x000fe2000f8e20ff */
[----:B------:R-:W-:Y:S01]  /*2cd0*/  SEL R3, R6, R3, !P2 ;  /* 0x0000000306037207 */ /* 0x000fe20005000000 */
[----:B------:R-:W-:Y:S01]  /*2ce0*/  UIADD3 UR9, UPT, UPT, UR4, 0x80, URZ ;  /* 0x0000008004097890 */ /* 0x000fe2000fffe0ff */
[----:B--2---:R-:W-:Y:S01]  /*2cf0*/  LEA R2, R11, UR6, 0x3 ;  /* 0x000000060b027c11 */ /* 0x004fe2000f8e18ff */
[----:B------:R-:W-:Y:S01]  /*2d00*/  UIADD3 UR8, UPT, UPT, UR8, 0x110, URZ ;  /* 0x0000011008087890 */ /* 0x000fe2000fffe0ff */
[----:B------:R2:W-:Y:S01]  /*2d10*/  @!P2 SYNCS.ARRIVE.TRANS64.RED RZ, [R3+URZ], R4 ;  /* 0x0000000403ffa9a7 */ /* 0x0005e200080004ff */
[----:B------:R-:W-:Y:S01]  /*2d20*/  UIADD3 UR4, UPT, UPT, UR5, 0x1, URZ ;  /* 0x0000000105047890 */ /* 0x000fe2000fffe0ff */
[----:B------:R-:W-:-:S03]  /*2d30*/  VIADD R8, R8, 0x1 ;  /* 0x0000000108087836 */ /* 0x000fc60000000000 */
[----:B------:R-:W-:Y:S02]  /*2d40*/  UISETP.NE.AND UP0, UPT, UR4, 0x2, UPT ;  /* 0x000000020400788c */ /* 0x000fe4000bf05270 */
[----:B------:R-:W-:Y:S01]  /*2d50*/  ISETP.NE.AND P0, PT, R8, 0x2, PT ;  /* 0x000000020800780c */ /* 0x000fe20003f05270 */
[----:B------:R-:W-:Y:S06]  /*2d60*/  UGETNEXTWORKID.BROADCAST [UR8], [UR9] ;  /* 0x00000000080073ca */ /* 0x000fec0008000100 */
[----:B------:R-:W-:Y:S02]  /*2d70*/  USEL UR7, URZ, 0x1, UP0 ;  /* 0x00000001ff077887 */ /* 0x000fe40008000000 */
[----:B------:R-:W-:-:S04]  /*2d80*/  USEL UR5, UR4, URZ, UP0 ;  /* 0x000000ff04057287 */ /* 0x000fc80008000000 */
[----:B------:R-:W-:Y:S02]  /*2d90*/  LOP3.LUT R12, R12, UR7, RZ, 0x3c, !PT ;  /* 0x000000070c0c7c12 */ /* 0x000fe4000f8e3cff */
[----:B--2---:R-:W-:-:S04]  /*2da0*/  SHF.L.U32 R4, R10, 0x1f, RZ ;  /* 0x0000001f0a047819 */ /* 0x004fc800000006ff */
[----:B------:R-:W2:Y:S02]  /*2db0*/  SYNCS.PHASECHK.TRANS64.TRYWAIT P1, [R2+URZ+0x80], R4 ;  /* 0x00008004020075a7 */ /* 0x000ea400080211ff */
[----:B--2---:R-:W-:Y:S05]  /*2dc0*/  @!P1 BRA `(.L_x_50) ;  /* 0x0000004800d89947 */ /* 0x004fea0003800000 */
.L_x_135:
[C---:B--2---:R-:W-:Y:S01]  /*2dd0*/  LEA R4, R11.reuse, UR6, 0x4 ;  /* 0x000000060b047c11 */ /* 0x044fe2000f8e20ff */
[----:B------:R-:W-:Y:S01]  /*2de0*/  VIADD R2, R2, 0x90 ;  /* 0x0000009002027836 */ /* 0x000fe20000000000 */
[----:B------:R-:W-:Y:S01]  /*2df0*/  SEL R8, R8, RZ, P0 ;  /* 0x000000ff08087207 */ /* 0x000fe20000000000 */
[----:B------:R-:W-:-:S03]  /*2e00*/  VIADD R11, R11, 0x1 ;  /* 0x000000010b0b7836 */ /* 0x000fc60000000000 */
[----:B------:R-:W2:Y:S01]  /*2e10*/  LDS.128 R4, [R4+0x110] ;  /* 0x0001100004047984 */ /* 0x000ea20000000c00 */
[----:B------:R-:W-:Y:S02]  /*2e20*/  PRMT R2, RZ, 0x654, R2 ;  /* 0x00000654ff027816 */ /* 0x000fe40000000002 */
[C---:B------:R-:W-:Y:S01]  /*2e30*/  ISETP.NE.AND P1, PT, R11.reuse, 0x2, PT ;  /* 0x000000020b00780c */ /* 0x040fe20003f25270 */
[----:B------:R-:W-:Y:S01]  /*2e40*/  @!PT LDS RZ, [RZ] ;  /* 0x00000000fffff984 */ /* 0x000fe20000000800 */
[----:B------:R-:W-:Y:S01]  /*2e50*/  @!PT LDS RZ, [RZ] ;  /* 0x00000000fffff984 */ /* 0x000fe20000000800 */
[----:B------:R-:W-:Y:S01]  /*2e60*/  @!PT LDS RZ, [RZ] ;  /* 0x00000000fffff984 */ /* 0x000fe20000000800 */
[----:B------:R-:W-:Y:S01]  /*2e70*/  @!PT LDS RZ, [RZ] ;  /* 0x00000000fffff984 */ /* 0x000fe20000000800 */
[----:B------:R3:W-:Y:S06]  /*2e80*/  MEMBAR.ALL.CTA ;  /* 0x0000000000007992 */ /* 0x0007ec0000008000 */
[----:B---3--:R-:W3:Y:S01]  /*2e90*/  FENCE.VIEW.ASYNC.S ;  /* 0x00000000000073c6 */ /* 0x008ee20000000000 */
[----:B------:R-:W-:Y:S01]  /*2ea0*/  SEL R11, R11, RZ, P1 ;  /* 0x000000ff0b0b7207 */ /* 0x000fe20000800000 */
[----:B---3--:R3:W-:Y:S01]  /*2eb0*/  SYNCS.ARRIVE.TRANS64.RED.A1T0 RZ, [R2+URZ], RZ ;  /* 0x000000ff02ff79a7 */ /* 0x0087e200081004ff */
[----:B--2---:R-:W-:-:S02]  /*2ec0*/  LOP3.LUT P3, RZ, R6, 0x1, RZ, 0xc0, !PT ;  /* 0x0000000106ff7812 */ /* 0x004fc4000786c0ff */
[----:B------:R-:W-:-:S04]  /*2ed0*/  SEL R4, RZ, 0x1, P1 ;  /* 0x00000001ff047807 */ /* 0x000fc80000800000 */
[----:B------:R-:W-:Y:S02]  /*2ee0*/  LOP3.LUT R10, R10, R4, RZ, 0x3c, !PT ;  /* 0x000000040a0a7212 */ /* 0x000fe400078e3cff */
[----:B---3--:R-:W-:-:S04]  /*2ef0*/  SEL R2, RZ, 0x1, P0 ;  /* 0x00000001ff027807 */ /* 0x008fc80000000000 */
[----:B------:R-:W-:Y:S01]  /*2f00*/  LOP3.LUT R9, R9, R2, RZ, 0x3c, !PT ;  /* 0x0000000209097212 */ /* 0x000fe200078e3cff */
[----:B------:R-:W-:Y:S06]  /*2f10*/  @P3 BRA `(.L_x_51) ;  /* 0xfffffffc002c3947 */ /* 0x000fec000383ffff */
[----:B------:R-:W-:Y:S01]  /*2f20*/  ULEA UR4, UR5, UR6, 0x3 ;  /* 0x0000000605047291 */ /* 0x000fe2000f8e18ff */
[----:B------:R-:W-:-:S08]  /*2f30*/  SHF.L.U32 R2, R12, 0x1f, RZ ;  /* 0x0000001f0c027819 */ /* 0x000fd000000006ff */
[----:B------:R-:W2:Y:S02]  /*2f40*/  SYNCS.PHASECHK.TRANS64 P0, [UR4+0x90], R2 ;  /* 0x00009002ff0075a7 */ /* 0x000ea40008001004 */
[----:B--2---:R-:W-:Y:S05]  /*2f50*/  @P0 BRA `(.L_x_52) ;  /* 0x0000000000080947 */ /* 0x004fea0003800000 */
[----:B------:R-:W2:Y:S02]  /*2f60*/  SYNCS.PHASECHK.TRANS64.TRYWAIT P0, [UR4+0x90], R2 ;  /* 0x00009002ff0075a7 */ /* 0x000ea40008001104 */
[----:B--2---:R-:W-:Y:S05]  /*2f70*/  @!P0 BRA `(.L_x_53) ;  /* 0x0000004800808947 */ /* 0x004fea0003800000 */
.L_x_52:
[----:B------:R-:W-:-:S04]  /*2f80*/  UIADD3 UR7, UPT, UPT, UR5, 0x1, URZ ;  /* 0x0000000105077890 */ /* 0x000fc8000fffe0ff */
[----:B------:R-:W-:-:S04]  /*2f90*/  UISETP.NE.AND UP0, UPT, UR7, 0x2, UPT ;  /* 0x000000020700788c */ /* 0x000fc8000bf05270 */
[----:B------:R-:W-:Y:S02]  /*2fa0*/  USEL UR8, URZ, 0x1, UP0 ;  /* 0x00000001ff087887 */ /* 0x000fe40008000000 */
[----:B------:R-:W-:-:S04]  /*2fb0*/  USEL UR7, UR7, URZ, UP0 ;  /* 0x000000ff07077287 */ /* 0x000fc80008000000 */
[----:B------:R-:W-:Y:S01]  /*2fc0*/  ULEA UR7, UR7, UR6, 0x3 ;  /* 0x0000000607077291 */ /* 0x000fe2000f8e18ff */
[----:B--2---:R-:W-:-:S04]  /*2fd0*/  LOP3.LUT R2, R12, UR8, RZ, 0x3c, !PT ;  /* 0x000000080c027c12 */ /* 0x004fc8000f8e3cff */
[----:B------:R-:W-:-:S04]  /*2fe0*/  SHF.L.U32 R0, R2, 0x1f, RZ ;  /* 0x0000001f02007819 */ /* 0x000fc800000006ff */
[----:B------:R-:W2:Y:S02]  /*2ff0*/  SYNCS.PHASECHK.TRANS64 P0, [UR7+0x90], R0 ;  /* 0x00009000ff0075a7 */ /* 0x000ea40008001007 */
[----:B-12---:R-:W-:Y:S05]  /*3000*/  @P0 EXIT ;  /* 0x000000000000094d */ /* 0x006fea0003800000 */
[----:B------:R-:W-:Y:S02]  /*3010*/  SHF.L.U32 R2, R2, 0x1f, RZ ;  /* 0x0000001f02027819 */ /* 0x000fe400000006ff */
[----:B------:R-:W-:-:S07]  /*3020*/  MOV R0, UR7 ;  /* 0x0000000700007c02 */ /* 0x000fce0008000f00 */
.L_x_54:
[----:B-1----:R1:W2:Y:S02]  /*3030*/  SYNCS.PHASECHK.TRANS64.TRYWAIT P0, [R0+URZ+0x90], R2 ;  /* 0x00009002000075a7 */ /* 0x0022a400080011ff */
[----:B--2---:R-:W-:Y:S05]  /*3040*/  @!P0 NANOSLEEP.SYNCS 0x989680 ;  /* 0x009896800000895d */ /* 0x004fea0003900000 */
[----:B------:R-:W2:Y:S02]  /*3050*/  @!P0 SYNCS.PHASECHK.TRANS64 P0, [R0+URZ+0x90], R2 ;  /* 0x00009002000085a7 */ /* 0x000ea400080010ff */
[----:B--2---:R-:W-:Y:S05]  /*3060*/  @P0 EXIT ;  /* 0x000000000000094d */ /* 0x004fea0003800000 */
[----:B------:R-:W-:Y:S05]  /*3070*/  BRA `(.L_x_54) ;  /* 0xfffffffc00ec7947 */ /* 0x000fea000383ffff */
.L_x_47:
[----:B------:R-:W-:Y:S05]  /*3080*/  BRA.U UP4, `(.L_x_55) ;  /* 0x0000000d049c7547 */ /* 0x000fea000b800000 */
[----:B------:R-:W-:Y:S01]  /*3090*/  UMOV UR4, 0x40 ;  /* 0x0000004000047882 */ /* 0x000fe20000000000 */
[----:B------:R-:W-:Y:S01]  /*30a0*/  NOP ;  /* 0x0000000000007918 */ /* 0x000fe20000000000 */
[----:B------:R-:W-:Y:S01]  /*30b0*/  ULEA UR5, UR54, UR4, 0x18 ;  /* 0x0000000436057291 */ /* 0x000fe2000f8ec0ff */
[----:B------:R-:W-:Y:S02]  /*30c0*/  UMOV UR6, 0x400 ;  /* 0x0000040000067882 */ /* 0x000fe40000000000 */
[----:B------:R-:W-:-:S06]  /*30d0*/  ULEA UR6, UR54, UR6, 0x18 ;  /* 0x0000000636067291 */ /* 0x000fcc000f8ec0ff */
[----:B------:R-:W2:Y:S02]  /*30e0*/  LDS.U8 R0, [UR5+0x1c] ;  /* 0x00001c05ff007984 */ /* 0x000ea40008000000 */
[----:B--2---:R-:W-:-:S13]  /*30f0*/  ISETP.NE.AND P0, PT, R0, RZ, PT ;  /* 0x000000ff0000720c */ /* 0x004fda0003f05270 */
[----:B------:R-:W-:Y:S05]  /*3100*/  @P0 BRA `(.L_x_56) ;  /* 0x0000000000580947 */ /* 0x000fea0003800000 */
[----:B------:R-:W-:-:S13]  /*3110*/  ELECT P0, URZ, PT ;  /* 0x0000000000ff782f */ /* 0x000fda0003800000 */
[----:B------:R-:W-:Y:S05]  /*3120*/  @!P0 BRA `(.L_x_57) ;  /* 0x0000000000608947 */ /* 0x000fea0003800000 */
[----:B------:R-:W-:Y:S01]  /*3130*/  UMOV UR4, 0x10 ;  /* 0x0000001000047882 */ /* 0x000fe20000000000 */
[----:B------:R-:W-:Y:S01]  /*3140*/  HFMA2 R0, -RZ, RZ, 0, 5.9604644775390625e-08 ;  /* 0x00000001ff007431 */ /* 0x000fe200000001ff */
[----:B------:R-:W-:-:S03]  /*3150*/  MOV R3, 0xffff ;  /* 0x0000ffff00037802 */ /* 0x000fc60000000f00 */
[----:B------:R-:W-:Y:S04]  /*3160*/  DEPBAR.LE SB2, 0x36 ;  /* 0x0000ad800000791a */ /* 0x000fe80000000000 */
[----:B------:R-:W2:Y:S02]  /*3170*/  UTCATOMSWS.FIND_AND_SET.ALIGN UP0, UR4, UR4 ;  /* 0x00000004000475e3 */ /* 0x000ea40008000800 */
[----:B--2---:R-:W-:Y:S01]  /*3180*/  MOV R4, UR4 ;  /* 0x0000000400047c02 */ /* 0x004fe20008000f00 */
[----:B------:R-:W-:Y:S06]  /*3190*/  BRA.U UP0, `(.L_x_58) ;  /* 0x0000000100187547 */ /* 0x000fec000b800000 */
.L_x_59:
[----:B------:R-:W-:Y:S05]  /*31a0*/  NANOSLEEP 0x64 ;  /* 0x000000640000795d */ /* 0x000fea0003800000 */
[----:B------:R-:W-:-:S05]  /*31b0*/  UMOV UR4, 0x10 ;  /* 0x0000001000047882 */ /* 0x000fca0000000000 */
[----:B------:R-:W-:Y:S04]  /*31c0*/  DEPBAR.LE SB2, 0x36 ;  /* 0x0000ad800000791a */ /* 0x000fe80000000000 */
[----:B------:R-:W2:Y:S02]  /*31d0*/  UTCATOMSWS.FIND_AND_SET.ALIGN UP0, UR4, UR4 ;  /* 0x00000004000475e3 */ /* 0x000ea40008000800 */
[----:B--2---:R-:W-:Y:S01]  /*31e0*/  MOV R4, UR4 ;  /* 0x0000000400047c02 */ /* 0x004fe20008000f00 */
[----:B------:R-:W-:Y:S05]  /*31f0*/  BRA.U !UP0, `(.L_x_59) ;  /* 0xfffffffd08e87547 */ /* 0x000fea000b83ffff */
.L_x_58:
[-C--:B------:R-:W-:Y:S02]  /*3200*/  SHF.L.U32 R3, R3, R4.reuse, RZ ;  /* 0x0000000403037219 */ /* 0x080fe400000006ff */
[----:B------:R-:W-:Y:S01]  /*3210*/  SHF.L.U32 R0, R0, R4, RZ ;  /* 0x0000000400007219 */ /* 0x000fe200000006ff */
[----:B------:R-:W-:Y:S02]  /*3220*/  IMAD.SHL.U32 R4, R4, 0x20, RZ ;  /* 0x0000002004047824 */ /* 0x000fe400078e00ff */
[----:B------:R2:W-:Y:S04]  /*3230*/  ATOMS.OR RZ, [UR5+0x14], R3 ;  /* 0x00001403ffff798c */ /* 0x0005e8000b000005 */
[----:B------:R2:W-:Y:S04]  /*3240*/  ATOMS.OR RZ, [UR5+0x18], R0 ;  /* 0x00001800ffff798c */ /* 0x0005e8000b000005 */
[----:B------:R2:W-:Y:S01]  /*3250*/  STS [UR6+0x130], R4 ;  /* 0x00013004ff007988 */ /* 0x0005e20008000806 */
[----:B------:R-:W-:Y:S05]  /*3260*/  BRA `(.L_x_57) ;  /* 0x0000000000107947 */ /* 0x000fea0003800000 */
.L_x_56:
[----:B------:R-:W-:Y:S02]  /*3270*/  MOV R0, 0xffffffff ;  /* 0xffffffff00007802 */ /* 0x000fe40000000f00 */
[----:B------:R-:W-:-:S03]  /*3280*/  MOV R4, 0x32b0 ;  /* 0x000032b000047802 */ /* 0x000fc60000000f00 */
[----:B------:R2:W-:Y:S04]  /*3290*/  STS [UR6+0x130], R0 ;  /* 0x00013000ff007988 */ /* 0x0005e80008000806 */
[----:B-12--5:R-:W-:Y:S05]  /*32a0*/  CALL.REL.NOINC `($__internal_1_$__cuda_sm10x_tcgen05_guardrail_trap_phase_invalid_during_alloc) ;  /* 0x0000004c00587944 */ /* 0x026fea0003c00000 */
.L_x_57:
[----:B------:R-:W-:Y:S05]  /*32b0*/  WARPSYNC.ALL ;  /* 0x0000000000007948 */ /* 0x000fea0003800000 */
[----:B------:R-:W3:Y:S01]  /*32c0*/  S2UR UR4, SR_CgaCtaId ;  /* 0x00000000000479c3 */ /* 0x000ee20000008800 */
[----:B------:R-:W-:Y:S01]  /*32d0*/  UMOV UR17, 0x400 ;  /* 0x0000040000117882 */ /* 0x000fe20000000000 */
[----:B------:R-:W-:-:S06]  /*32e0*/  NOP ;  /* 0x0000000000007918 */ /* 0x000fcc0000000000 */
[----:B------:R-:W-:Y:S06]  /*32f0*/  BAR.ARV 0x6, 0xa0 ;  /* 0x0182800000007b1d */ /* 0x000fec0000002000 */
[----:B------:R-:W4:Y:S01]  /*3300*/  LDCU UR5, c[0x0][0x38c] ;  /* 0x00007180ff0577ac */ /* 0x000f220008000800 */
[----:B------:R-:W-:Y:S01]  /*3310*/  LOP3.LUT R2, R2, 0xffff, RZ, 0xc0, !PT ;  /* 0x0000ffff02027812 */ /* 0x000fe200078ec0ff */
[----:B------:R-:W-:Y:S01]  /*3320*/  IMAD.MOV.U32 R11, RZ, RZ, 0x1 ;  /* 0x00000001ff0b7424 */ /* 0x000fe200078e00ff */
[----:B------:R-:W-:Y:S01]  /*3330*/  CS2R R8, SRZ ;  /* 0x0000000000087805 */ /* 0x000fe2000001ff00 */
[----:B------:R-:W1:Y:S01]  /*3340*/  LDCU UR8, c[0x0][0x38c] ;  /* 0x00007180ff0877ac */ /* 0x000e620008000800 */
[----:B------:R-:W-:Y:S01]  /*3350*/  R2UR UR19, R2 ;  /* 0x00000000021372ca */ /* 0x000fe200000e0000 */
[----:B------:R-:W-:Y:S01]  /*3360*/  IMAD.MOV.U32 R10, RZ, RZ, RZ ;  /* 0x000000ffff0a7224 */ /* 0x000fe200078e00ff */
[----:B------:R-:W-:Y:S01]  /*3370*/  UMOV UR22, URZ ;  /* 0x000000ff00167c82 */ /* 0x000fe20008000000 */
[----:B------:R-:W-:Y:S01]  /*3380*/  UMOV UR14, URZ ;  /* 0x000000ff000e7c82 */ /* 0x000fe20008000000 */
[----:B---3--:R-:W-:Y:S01]  /*3390*/  ULEA UR17, UR4, UR17, 0x18 ;  /* 0x0000001104117291 */ /* 0x008fe2000f8ec0ff */
[----:B------:R-:W-:Y:S01]  /*33a0*/  UMOV UR26, 0x0 ;  /* 0x00000000001a7882 */ /* 0x000fe20000000000 */
[----:B------:R-:W-:-:S02]  /*33b0*/  UMOV UR27, 0x4100010 ;  /* 0x04100010001b7882 */ /* 0x000fc40000000000 */
[----:B------:R-:W-:Y:S02]  /*33c0*/  UIADD3 UR6, UPT, UPT, UR17, 0x3400, URZ ;  /* 0x0000340011067890 */ /* 0x000fe4000fffe0ff */
[----:B------:R-:W-:Y:S02]  /*33d0*/  UIADD3 UR7, UPT, UPT, UR17, 0x7400, URZ ;  /* 0x0000740011077890 */ /* 0x000fe4000fffe0ff */
[----:B----4-:R-:W-:Y:S01]  /*33e0*/  UIADD3 UR5, UPT, UPT, UR5, 0x1f, URZ ;  /* 0x0000001f05057890 */ /* 0x010fe2000fffe0ff */
[----:B--2---:R-:W2:Y:S01]  /*33f0*/  LDS R0, [UR17+0x130] ;  /* 0x00013011ff007984 */ /* 0x004ea20008000800 */
[----:B------:R-:W-:Y:S02]  /*3400*/  USHF.R.U32.HI UR6, URZ, 0x4, UR6 ;  /* 0x00000004ff067899 */ /* 0x000fe40008011606 */
[----:B------:R-:W-:Y:S02]  /*3410*/  USHF.R.S32.HI UR4, URZ, 0x1f, UR5 ;  /* 0x0000001fff047899 */ /* 0x000fe40008011405 */
[----:B------:R-:W-:-:S02]  /*3420*/  ULOP3.LUT UR6, UR6, 0x3fff, URZ, 0xc0, !UPT ;  /* 0x00003fff06067892 */ /* 0x000fc4000f8ec0ff */
[----:B------:R-:W-:Y:S02]  /*3430*/  ULEA.HI UR4, UR4, UR5, URZ, 0x5 ;  /* 0x0000000504047291 */ /* 0x000fe4000f8f28ff */
[----:B------:R-:W-:Y:S02]  /*3440*/  USHF.R.U32.HI UR5, URZ, 0x4, UR7 ;  /* 0x00000004ff057899 */ /* 0x000fe40008011607 */
[----:B------:R-:W-:Y:S02]  /*3450*/  USHF.R.S32.HI UR28, URZ, 0x5, UR4 ;  /* 0x00000005ff1c7899 */ /* 0x000fe40008011404 */
[----:B------:R-:W-:Y:S02]  /*3460*/  ULOP3.LUT UR5, UR5, 0x3fff, URZ, 0xc0, !UPT ;  /* 0x00003fff05057892 */ /* 0x000fe4000f8ec0ff */
[----:B------:R-:W-:Y:S02]  /*3470*/  UISETP.LT.AND UP0, UPT, UR28, 0x1, UPT ;  /* 0x000000011c00788c */ /* 0x000fe4000bf01270 */
[----:B------:R-:W-:-:S02]  /*3480*/  ULOP3.LUT UR20, UR6, 0x10000, URZ, 0xfc, !UPT ;  /* 0x0001000006147892 */ /* 0x000fc4000f8efcff */
[----:B------:R-:W-:Y:S02]  /*3490*/  USEL UR29, UR28, 0x1, !UP0 ;  /* 0x000000011c1d7887 */ /* 0x000fe4000c000000 */
[----:B------:R-:W-:Y:S02]  /*34a0*/  ULOP3.LUT UR21, UR5, 0x10000, URZ, 0xfc, !UPT ;  /* 0x0001000005157892 */ /* 0x000fe4000f8efcff */
[----:B------:R-:W-:Y:S02]  /*34b0*/  UIADD3 UR29, UPT, UPT, -UR29, URZ, URZ ;  /* 0x000000ff1d1d7290 */ /* 0x000fe4000fffe1ff */
[----:B-1----:R-:W-:Y:S01]  /*34c0*/  UISETP.GE.AND UP4, UPT, UR8, 0x1, UPT ;  /* 0x000000010800788c */ /* 0x002fe2000bf86270 */
[----:B------:R-:W-:Y:S01]  /*34d0*/  UMOV UR24, 0x0 ;  /* 0x0000000000187882 */ /* 0x000fe20000000000 */
[----:B------:R-:W-:Y:S01]  /*34e0*/  UMOV UR25, 0x4100010 ;  /* 0x0410001000197882 */ /* 0x000fe20000000000 */
[----:B--2---:R-:W-:-:S15]  /*34f0*/  R2UR UR30, R0 ;  /* 0x00000000001e72ca */ /* 0x004fde00000e0000 */
.L_x_66:
[----:B------:R-:W-:Y:S02]  /*3500*/  LEA R0, R10, UR17, 0x3 ;  /* 0x000000110a007c11 */ /* 0x000fe4000f8e18ff */
[----:B------:R-:W-:Y:S02]  /*3510*/  SHF.L.U32 R2, R9, 0x1f, RZ ;  /* 0x0000001f09027819 */ /* 0x000fe400000006ff */
[----:B------:R-:W-:Y:S01]  /*3520*/  PLOP3.LUT P0, PT, PT, PT, UP4, 0x80, 0x8 ;  /* 0x000000000008781c */ /* 0x000fe20003f0f048 */
[----:B------:R-:W-:Y:S01]  /*3530*/  VIADD R3, R0, 0x90 ;  /* 0x0000009000037836 */ /* 0x000fe20000000000 */
[----:B-1----:R-:W1:Y:S02]  /*3540*/  SYNCS.PHASECHK.TRANS64.TRYWAIT P1, [R0+URZ+0x80], R2 ;  /* 0x00008002000075a7 */ /* 0x002e6400080211ff */
[----:B-1-3--:R-:W-:Y:S09]  /*3550*/  @!P1 BRA `(.L_x_60) ;  /* 0x0000004400209947 */ /* 0x00aff20003800000 */
.L_x_137:
[----:B------:R-:W-:Y:S01]  /*3560*/  LEA R4, R10, UR17, 0x4 ;  /* 0x000000110a047c11 */ /* 0x000fe2000f8e20ff */
[----:B------:R-:W-:Y:S01]  /*3570*/  @UP4 ULEA UR4, UR14, UR17, 0x3 ;  /* 0x000000110e044291 */ /* 0x000fe2000f8e18ff */
[----:B------:R-:W-:Y:S01]  /*3580*/  PLOP3.LUT P2, PT, PT, PT, PT, 0x80, 0x8 ;  /* 0x000000000008781c */ /* 0x000fe20003f4f070 */
[----:B------:R-:W-:Y:S01]  /*3590*/  ULEA UR23, UR22, UR17, 0x3 ;  /* 0x0000001116177291 */ /* 0x000fe2000f8e18ff */
[----:B------:R-:W-:Y:S02]  /*35a0*/  PRMT R3, RZ, 0x654, R3 ;  /* 0x00000654ff037816 */ /* 0x000fe40000000003 */
[----:B------:R-:W2:Y:S01]  /*35b0*/  LDS.128 R4, [R4+0x110] ;  /* 0x0001100004047984 */ /* 0x000ea20000000c00 */
[----:B-1----:R-:W-:Y:S02]  /*35c0*/  @P0 SHF.L.U32 R2, R8, 0x1f, RZ ;  /* 0x0000001f08020819 */ /* 0x002fe400000006ff */
[----:B------:R-:W-:Y:S01]  /*35d0*/  SHF.L.U32 R0, R11, 0x1f, RZ ;  /* 0x0000001f0b007819 */ /* 0x000fe200000006ff */
[----:B------:R-:W-:Y:S01]  /*35e0*/  @!PT LDS RZ, [RZ] ;  /* 0x00000000fffff984 */ /* 0x000fe20000000800 */
[----:B------:R-:W-:Y:S01]  /*35f0*/  @!PT LDS RZ, [RZ] ;  /* 0x00000000fffff984 */ /* 0x000fe20000000800 */
[----:B------:R-:W-:Y:S01]  /*3600*/  @!PT LDS RZ, [RZ] ;  /* 0x00000000fffff984 */ /* 0x000fe20000000800 */
[----:B------:R-:W-:Y:S01]  /*3610*/  @!PT LDS RZ, [RZ] ;  /* 0x00000000fffff984 */ /* 0x000fe20000000800 */
[----:B------:R1:W-:Y:S06]  /*3620*/  MEMBAR.ALL.CTA ;  /* 0x0000000000007992 */ /* 0x0003ec0000008000 */
[----:B-1----:R-:W1:Y:S02]  /*3630*/  FENCE.VIEW.ASYNC.S ;  /* 0x00000000000073c6 */ /* 0x002e640000000000 */
[----:B-1----:R1:W-:Y:S01]  /*3640*/  SYNCS.ARRIVE.TRANS64.RED.A1T0 RZ, [R3+URZ], RZ ;  /* 0x000000ff03ff79a7 */ /* 0x0023e200081004ff */
[----:B------:R1:W3:Y:S01]  /*3650*/  @P0 SYNCS.PHASECHK.TRANS64.TRYWAIT P2, [UR4], R2 ;  /* 0x00000002ff0005a7 */ /* 0x0002e20008041104 */
[----:B------:R-:W-:Y:S01]  /*3660*/  ULEA.HI UR4, UR22, UR22, URZ, 0x1 ;  /* 0x0000001616047291 */ /* 0x000fe2000f8f08ff */
[----:B--2---:R-:W-:-:S03]  /*3670*/  LOP3.LUT P1, RZ, R6, 0x1, RZ, 0xc0, !PT ;  /* 0x0000000106ff7812 */ /* 0x004fc6000782c0ff */
[----:B------:R-:W-:Y:S02]  /*3680*/  USHF.L.U32 UR18, UR4, 0x5, URZ ;  /* 0x0000000504127899 */ /* 0x000fe400080006ff */
[----:B------:R-:W-:Y:S02]  /*3690*/  ULOP3.LUT UR4, UR4, 0xffe, URZ, 0xc0, !UPT ;  /* 0x00000ffe04047892 */ /* 0x000fe4000f8ec0ff */
[----:B------:R-:W-:Y:S02]  /*36a0*/  ULOP3.LUT UR18, UR18, 0xffffffc0, URZ, 0xc0, !UPT ;  /* 0xffffffc012127892 */ /* 0x000fe4000f8ec0ff */
[----:B------:R-:W-:Y:S02]  /*36b0*/  UIADD3 UR4, UPT, UPT, -UR4, UR22, URZ ;  /* 0x0000001604047290 */ /* 0x000fe4000fffe1ff */
[----:B------:R-:W-:Y:S01]  /*36c0*/  UIADD3 UR18, UPT, UPT, UR30, UR18, URZ ;  /* 0x000000121e127290 */ /* 0x000fe2000fffe0ff */
[----:B------:R-:W2:Y:S03]  /*36d0*/  SYNCS.PHASECHK.TRANS64.TRYWAIT P0, [UR23+0xc0], R0 ;  /* 0x0000c000ff0075a7 */ /* 0x000ea60008001117 */
[----:B------:R-:W-:Y:S01]  /*36e0*/  ULEA UR18, UR4, UR18, 0x14 ;  /* 0x0000001204127291 */ /* 0x000fe2000f8ea0ff */
[----:B-123--:R-:W-:Y:S11]  /*36f0*/  @!P0 BRA `(.L_x_61) ;  /* 0x0000004000cc8947 */ /* 0x00eff60003800000 */
.L_x_139:
[----:B------:R-:W-:Y:S01]  /*3700*/  IADD3 R10, PT, PT, R10, 0x1, RZ ;  /* 0x000000010a0a7810 */ /* 0x000fe20007ffe0ff */
[----:B------:R-:W-:Y:S06]  /*3710*/  BRA.U !UP4, `(.L_x_62) ;  /* 0x000000010c987547 */ /* 0x000fec000b800000 */
[----:B------:R-:W-:Y:S01]  /*3720*/  UPLOP3.LUT UP2, UPT, UPT, UPT, UPT, 0x40, 0x4 ;  /* 0x000000000004789c */ /* 0x000fe20003f4e870 */
[----:B------:R-:W-:Y:S01]  /*3730*/  UMOV UR16, UR29 ;  /* 0x0000001d00107c82 */ /* 0x000fe20008000000 */
[----:B------:R-:W-:Y:S01]  /*3740*/  UMOV UR15, UR28 ;  /* 0x0000001c000f7c82 */ /* 0x000fe20008000000 */
[----:B------:R-:W-:-:S08]  /*3750*/  UMOV UR6, UR14 ;  /* 0x0000000e00067c82 */ /* 0x000fd00008000000 */
.L_x_65:
[----:B------:R-:W-:Y:S02]  /*3760*/  UIADD3 UR16, UPT, UPT, UR16, 0x1, URZ ;  /* 0x0000000110107890 */ /* 0x000fe4000fffe0ff */
[----:B--2---:R-:W-:Y:S02]  /*3770*/  ULEA UR5, UR6, UR17, 0x3 ;  /* 0x0000001106057291 */ /* 0x004fe4000f8e18ff */
[----:B------:R-:W-:Y:S01]  /*3780*/  UISETP.NE.AND UP3, UPT, UR16, URZ, UPT ;  /* 0x000000ff1000728c */ /* 0x000fe2000bf65270 */
[----:B---3--:R-:W-:Y:S10]  /*3790*/  @P2 BRA `(.L_x_63) ;  /* 0x00000000000c2947 */ /* 0x008ff40003800000 */
[----:B-1----:R-:W-:Y:S04]  /*37a0*/  SHF.L.U32 R2, R8, 0x1f, RZ ;  /* 0x0000001f08027819 */ /* 0x002fe800000006ff */
[----:B------:R-:W1:Y:S02]  /*37b0*/  SYNCS.PHASECHK.TRANS64.TRYWAIT P0, [UR5], R2 ;  /* 0x00000002ff0075a7 */ /* 0x000e640008001105 */
[----:B-1----:R-:W-:Y:S05]  /*37c0*/  @!P0 BRA `(.L_x_64) ;  /* 0x0000004000b08947 */ /* 0x002fea0003800000 */
.L_x_63:
[----:B------:R-:W-:Y:S01]  /*37d0*/  UISETP.NE.AND UP0, UPT, UR15, 0x1, UPT ;  /* 0x000000010f00788c */ /* 0x000fe2000bf05270 */
[----:B------:R-:W-:Y:S01]  /*37e0*/  PLOP3.LUT P2, PT, PT, PT, PT, 0x80, 0x8 ;  /* 0x000000000008781c */ /* 0x000fe20003f4f070 */
[----:B------:R-:W-:Y:S02]  /*37f0*/  UIADD3 UR4, UPT, UPT, UR6, 0x1, URZ ;  /* 0x0000000106047890 */ /* 0x000fe4000fffe0ff */
[----:B------:R-:W-:Y:S02]  /*3800*/  ULEA UR12, UR6, UR21, 0x8 ;  /* 0x00000015060c7291 */ /* 0x000fe4000f8e40ff */
[----:B------:R-:W-:Y:S01]  /*3810*/  UISETP.NE.AND UP1, UPT, UR4, 0x4, UPT ;  /* 0x000000040400788c */ /* 0x000fe2000bf25270 */
[----:B------:R-:W-:Y:S01]  /*3820*/  PLOP3.LUT P0, PT, PT, PT, UP0, 0x80, 0x8 ;  /* 0x000000000008781c */ /* 0x000fe20003f0f008 */
[----:B------:R-:W-:Y:S02]  /*3830*/  UIADD3 UR10, UPT, UPT, UR12, 0x2, URZ ;  /* 0x000000020c0a7890 */ /* 0x000fe4000fffe0ff */
[----:B------:R-:W-:Y:S02]  /*3840*/  USEL UR7, URZ, 0x1, UP1 ;  /* 0x00000001ff077887 */ /* 0x000fe40008800000 */
[----:B------:R-:W-:Y:S02]  /*3850*/  USEL UR14, UR4, URZ, UP1 ;  /* 0x000000ff040e7287 */ /* 0x000fe40008800000 */
[----:B------:R-:W-:Y:S02]  /*3860*/  UIADD3 UR15, UPT, UPT, UR15, -0x1, URZ ;  /* 0xffffffff0f0f7890 */ /* 0x000fe4000fffe0ff */
[----:B------:R-:W-:Y:S01]  /*3870*/  @UP0 ULEA UR4, UR14, UR17, 0x3 ;  /* 0x000000110e040291 */ /* 0x000fe2000f8e18ff */
[----:B------:R-:W-:Y:S01]  /*3880*/  LOP3.LUT R8, R8, UR7, RZ, 0x3c, !PT ;  /* 0x0000000708087c12 */ /* 0x000fe2000f8e3cff */
[----:B------:R-:W-:Y:S01]  /*3890*/  UIADD3 UR7, UPT, UPT, UR5, 0x20, URZ ;  /* 0x0000002005077890 */ /* 0x000fe2000fffe0ff */
[----:B------:R-:W-:Y:S02]  /*38a0*/  UMOV UR13, 0x80004020 ;  /* 0x80004020000d7882 */ /* 0x000fe40000000000 */
[----:B-1----:R-:W-:Y:S01]  /*38b0*/  @P0 SHF.L.U32 R0, R8, 0x1f, RZ ;  /* 0x0000001f08000819 */ /* 0x002fe200000006ff */
[----:B------:R-:W-:Y:S01]  /*38c0*/  UMOV UR5, 0x80004020 ;  /* 0x8000402000057882 */ /* 0x000fe20000000000 */
[----:B------:R-:W-:Y:S01]  /*38d0*/  UMOV UR11, 0x80004020 ;  /* 0x80004020000b7882 */ /* 0x000fe20000000000 */
[----:B------:R-:W-:Y:S01]  /*38e0*/  UMOV UR9, 0x80004020 ;  /* 0x8000402000097882 */ /* 0x000fe20000000000 */
[----:B------:R2:W3:Y:S01]  /*38f0*/  @P0 SYNCS.PHASECHK.TRANS64.TRYWAIT P2, [UR4], R0 ;  /* 0x00000000ff0005a7 */ /* 0x0004e20008041104 */
[----:B------:R-:W-:Y:S03]  /*3900*/  ULEA UR4, UR6, UR20, 0x8 ;  /* 0x0000001406047291 */ /* 0x000fe6000f8e40ff */
[----:B------:R-:W-:Y:S01]  /*3910*/  UMOV UR6, UR14 ;  /* 0x0000000e00067c82 */ /* 0x000fe20008000000 */
[----:B------:R-:W-:Y:S05]  /*3920*/  UIADD3 UR8, UPT, UPT, UR4, 0x2, URZ ;  /* 0x0000000204087890 */ /* 0x000fea000fffe0ff */
[----:B------:R2:W-:Y:S01]  /*3930*/  UTCHMMA gdesc[UR4], gdesc[UR12], tmem[UR18], tmem[UR26], idesc[UR27], UP2 ;  /* 0x00ff1a0c040075ea */ /* 0x0005e20009000012 */
[----:B------:R-:W-:Y:S03]  /*3940*/  UPLOP3.LUT UP2, UPT, UPT, UPT, UPT, 0x80, 0x8 ;  /* 0x000000000008789c */ /* 0x000fe60003f4f070 */
[----:B------:R2:W-:Y:S01]  /*3950*/  UTCHMMA gdesc[UR8], gdesc[UR10], tmem[UR18], tmem[UR24], idesc[UR25], UPT ;  /* 0x00ff180a080075ea */ /* 0x0005e2000b800012 */
[----:B------:R2:W-:Y:S01]  /*3960*/  UTCBAR.MULTICAST [UR7], URZ, UR19 ;  /* 0x000000ff070073e9 */ /* 0x0005e20008000813 */
[----:B------:R-:W-:Y:S06]  /*3970*/  BRA.U UP3, `(.L_x_65) ;  /* 0xfffffffd03787547 */ /* 0x000fec000b83ffff */
.L_x_62:
[----:B--2---:R-:W-:Y:S01]  /*3980*/  UIADD3 UR4, UPT, UPT, UR22, 0x1, URZ ;  /* 0x0000000116047890 */ /* 0x004fe2000fffe0ff */
[C---:B------:R-:W-:Y:S01]  /*3990*/  ISETP.NE.AND P0, PT, R10.reuse, 0x2, PT ;  /* 0x000000020a00780c */ /* 0x040fe20003f05270 */
[----:B------:R-:W-:Y:S02]  /*39a0*/  UIADD3 UR5, UPT, UPT, UR23, 0xa0, URZ ;  /* 0x000000a017057890 */ /* 0x000fe4000fffe0ff */
[----:B------:R-:W-:Y:S01]  /*39b0*/  UISETP.NE.AND UP0, UPT, UR4, 0x4, UPT ;  /* 0x000000040400788c */ /* 0x000fe2000bf05270 */
[----:B-1----:R-:W-:Y:S02]  /*39c0*/  SEL R0, RZ, 0x1, P0 ;  /* 0x00000001ff007807 */ /* 0x002fe40000000000 */
[----:B------:R-:W-:Y:S01]  /*39d0*/  SEL R10, R10, RZ, P0 ;  /* 0x000000ff0a0a7207 */ /* 0x000fe20000000000 */
[----:B------:R-:W-:Y:S01]  /*39e0*/  USEL UR6, URZ, 0x1, UP0 ;  /* 0x00000001ff067887 */ /* 0x000fe20008000000 */
[----:B------:R-:W-:Y:S01]  /*39f0*/  LOP3.LUT R9, R9, R0, RZ, 0x3c, !PT ;  /* 0x0000000009097212 */ /* 0x000fe200078e3cff */
[----:B------:R-:W-:Y:S01]  /*3a00*/  USEL UR22, UR4, URZ, UP0 ;  /* 0x000000ff04167287 */ /* 0x000fe20008000000 */
[----:B------:R1:W-:Y:S03]  /*3a10*/  UTCBAR [UR5], URZ ;  /* 0x000000ff050073e9 */ /* 0x0003e600080000ff */
[----:B------:R-:W-:Y:S01]  /*3a20*/  LOP3.LUT R11, R11, UR6, RZ, 0x3c, !PT ;  /* 0x000000060b0b7c12 */ /* 0x000fe2000f8e3cff */
[----:B------:R-:W-:Y:S07]  /*3a30*/  @P1 BRA `(.L_x_66) ;  /* 0xfffffff800b01947 */ /* 0x000fee000383ffff */
[----:B------:R-:W2:Y:S01]  /*3a40*/  S2UR UR8, SR_CgaCtaId ;  /* 0x00000000000879c3 */ /* 0x000ea20000008800 */
[----:B------:R-:W-:Y:S01]  /*3a50*/  ELECT P0, URZ, PT ;  /* 0x0000000000ff782f */ /* 0x000fe20003800000 */
[----:B------:R-:W-:Y:S01]  /*3a60*/  IMAD.MOV.U32 R0, RZ, RZ, 0x1 ;  /* 0x00000001ff007424 */ /* 0x000fe200078e00ff */
[----:B------:R-:W-:Y:S01]  /*3a70*/  UIADD3 UR17, UPT, UPT, UR17, 0xc0, URZ ;  /* 0x000000c011117890 */ /* 0x000fe2000fffe0ff */
[----:B------:R-:W-:Y:S01]  /*3a80*/  SHF.L.U32 R2, R11, 0x1f, RZ ;  /* 0x0000001f0b027819 */ /* 0x000fe200000006ff */
[----:B------:R-:W-:-:S03]  /*3a90*/  UMOV UR4, 0x40 ;  /* 0x0000004000047882 */ /* 0x000fc60000000000 */
[----:B------:R-:W-:Y:S01]  /*3aa0*/  UVIRTCOUNT.DEALLOC.SMPOOL 0x80 ;  /* 0x000000800000784c */ /* 0x000fe20000000000 */
[----:B--2---:R-:W-:Y:S02]  /*3ab0*/  ULEA UR8, UR8, UR4, 0x18 ;  /* 0x0000000408087291 */ /* 0x004fe4000f8ec0ff */
[----:B------:R-:W-:-:S07]  /*3ac0*/  ULEA UR4, UR22, UR17, 0x3 ;  /* 0x0000001116047291 */ /* 0x000fce000f8e18ff */
[----:B------:R2:W-:Y:S02]  /*3ad0*/  @P0 STS.U8 [UR8+0x1c], R0 ;  /* 0x00001c00ff000988 */ /* 0x0005e40008000008 */
[----:B------:R-:W4:Y:S02]  /*3ae0*/  SYNCS.PHASECHK.TRANS64.TRYWAIT P0, [UR4], R2 ;  /* 0x00000002ff0075a7 */ /* 0x000f240008001104 */
[----:B--2-4-:R-:W-:Y:S05]  /*3af0*/  @!P0 BRA `(.L_x_67) ;  /* 0x0000003c00fc8947 */ /* 0x014fea0003800000 */
.L_x_142:
[----:B------:R-:W-:-:S04]  /*3b00*/  UIADD3 UR4, UPT, UPT, UR22, 0x1, URZ ;  /* 0x0000000116047890 */ /* 0x000fc8000fffe0ff */
[----:B------:R-:W-:-:S04]  /*3b10*/  UISETP.NE.AND UP0, UPT, UR4, 0x4, UPT ;  /* 0x000000040400788c */ /* 0x000fc8000bf05270 */
[----:B------:R-:W-:Y:S02]  /*3b20*/  USEL UR6, URZ, 0x1, UP0 ;  /* 0x00000001ff067887 */ /* 0x000fe40008000000 */
[----:B------:R-:W-:-:S04]  /*3b30*/  USEL UR4, UR4, URZ, UP0 ;  /* 0x000000ff04047287 */ /* 0x000fc80008000000 */
[----:B-1----:R-:W-:Y:S01]  /*3b40*/  ULEA UR5, UR4, UR17, 0x3 ;  /* 0x0000001104057291 */ /* 0x002fe2000f8e18ff */
[----:B--2---:R-:W-:-:S04]  /*3b50*/  LOP3.LUT R2, R11, UR6, RZ, 0x3c, !PT ;  /* 0x000000060b027c12 */ /* 0x004fc8000f8e3cff */
[----:B------:R-:W-:-:S04]  /*3b60*/  SHF.L.U32 R3, R2, 0x1f, RZ ;  /* 0x0000001f02037819 */ /* 0x000fc800000006ff */
[----:B------:R-:W1:Y:S02]  /*3b70*/  SYNCS.PHASECHK.TRANS64.TRYWAIT P0, [UR5], R3 ;  /* 0x00000003ff0075a7 */ /* 0x000e640008001105 */
[----:B-1----:R-:W-:Y:S05]  /*3b80*/  @!P0 BRA `(.L_x_68) ;  /* 0x0000003c00f08947 */ /* 0x002fea0003800000 */
.L_x_144:
        /* <DEDUP_REMOVED lines=9> */
.L_x_146:
[----:B------:R-:W-:-:S04]  /*3c20*/  UIADD3 UR4, UPT, UPT, UR4, 0x1, URZ ;  /* 0x0000000104047890 */ /* 0x000fc8000fffe0ff */
[----:B------:R-:W-:-:S04]  /*3c30*/  UISETP.NE.AND UP0, UPT, UR4, 0x4, UPT ;  /* 0x000000040400788c */ /* 0x000fc8000bf05270 */
[----:B------:R-:W-:Y:S02]  /*3c40*/  USEL UR5, URZ, 0x1, UP0 ;  /* 0x00000001ff057887 */ /* 0x000fe40008000000 */
[----:B------:R-:W-:-:S04]  /*3c50*/  USEL UR4, UR4, URZ, UP0 ;  /* 0x000000ff04047287 */ /* 0x000fc80008000000 */
[----:B------:R-:W-:Y:S01]  /*3c60*/  ULEA UR4, UR4, UR17, 0x3 ;  /* 0x0000001104047291 */ /* 0x000fe2000f8e18ff */
[----:B------:R-:W-:-:S04]  /*3c70*/  LOP3.LUT R2, R2, UR5, RZ, 0x3c, !PT ;  /* 0x0000000502027c12 */ /* 0x000fc8000f8e3cff */
[----:B------:R-:W-:-:S04]  /*3c80*/  SHF.L.U32 R2, R2, 0x1f, RZ ;  /* 0x0000001f02027819 */ /* 0x000fc800000006ff */
[----:B------:R-:W2:Y:S02]  /*3c90*/  SYNCS.PHASECHK.TRANS64.TRYWAIT P0, [UR4], R2 ;  /* 0x00000002ff0075a7 */ /* 0x000ea40008001104 */
[----:B--2---:R-:W-:Y:S05]  /*3ca0*/  @!P0 BRA `(.L_x_70) ;  /* 0x0000003c00d88947 */ /* 0x004fea0003800000 */
.L_x_148:
[----:B------:R-:W-:Y:S01]  /*3cb0*/  NOP ;  /* 0x0000000000007918 */ /* 0x000fe20000000000 */
[----:B-1----:R-:W1:Y:S01]  /*3cc0*/  LDS R0, [UR8+0x14] ;  /* 0x00001408ff007984 */ /* 0x002e620008000800 */
[----:B------:R-:W-:Y:S01]  /*3cd0*/  ULOP3.LUT UR4, UR30, 0xffff, URZ, 0xc0, !UPT ;  /* 0x0000ffff1e047892 */ /* 0x000fe2000f8ec0ff */
[----:B------:R-:W-:Y:S01]  /*3ce0*/  UMOV UR5, 0xffff ;  /* 0x0000ffff00057882 */ /* 0x000fe20000000000 */
[----:B------:R-:W-:Y:S02]  /*3cf0*/  UMOV UR6, 0x1 ;  /* 0x0000000100067882 */ /* 0x000fe40000000000 */
[----:B------:R-:W-:-:S04]  /*3d00*/  USHF.R.U32.HI UR4, URZ, 0x5, UR4 ;  /* 0x00000005ff047899 */ /* 0x000fc80008011604 */
[----:B------:R-:W-:Y:S02]  /*3d10*/  USHF.L.U32 UR5, UR5, UR4, URZ ;  /* 0x0000000405057299 */ /* 0x000fe400080006ff */
[----:B------:R-:W-:-:S04]  /*3d20*/  USHF.L.U32 UR4, UR6, UR4, URZ ;  /* 0x0000000406047299 */ /* 0x000fc800080006ff */
[----:B-1----:R-:W-:-:S04]  /*3d30*/  LOP3.LUT R0, R0, UR5, RZ, 0xc0, !PT ;  /* 0x0000000500007c12 */ /* 0x002fc8000f8ec0ff */
[----:B------:R-:W-:-:S13]  /*3d40*/  ISETP.NE.AND P0, PT, R0, UR5, PT ;  /* 0x0000000500007c0c */ /* 0x000fda000bf05270 */
[----:B------:R-:W-:Y:S05]  /*3d50*/  @P0 BRA `(.L_x_71) ;  /* 0x0000000000580947 */ /* 0x000fea0003800000 */
[----:B------:R-:W1:Y:S02]  /*3d60*/  LDS R0, [UR8+0x18] ;  /* 0x00001808ff007984 */ /* 0x000e640008000800 */
[----:B-1----:R-:W-:-:S04]  /*3d70*/  LOP3.LUT R0, R0, UR4, RZ, 0xc0, !PT ;  /* 0x0000000400007c12 */ /* 0x002fc8000f8ec0ff */
[----:B------:R-:W-:-:S13]  /*3d80*/  ISETP.NE.AND P0, PT, R0, UR4, PT ;  /* 0x0000000400007c0c */ /* 0x000fda000bf05270 */
[----:B------:R-:W-:Y:S05]  /*3d90*/  @P0 BRA `(.L_x_72) ;  /* 0x00000000003c0947 */ /* 0x000fea0003800000 */
[----:B------:R-:W1:Y:S01]  /*3da0*/  S2R R2, SR_LANEID ;  /* 0x0000000000027919 */ /* 0x000e620000000000 */
[----:B------:R-:W-:-:S06]  /*3db0*/  ULOP3.LUT UR5, URZ, UR5, URZ, 0x33, !UPT ;  /* 0x00000005ff057292 */ /* 0x000fcc000f8e33ff */
[----:B------:R-:W-:-:S04]  /*3dc0*/  IMAD.U32 R0, RZ, RZ, UR5 ;  /* 0x00000005ff007e24 */ /* 0x000fc8000f8e00ff */
[----:B------:R2:W4:Y:S02]  /*3dd0*/  REDUX UR7, R0 ;  /* 0x00000000000773c4 */ /* 0x0005240000000000 */
[----:B------:R1:W-:Y:S01]  /*3de0*/  UTCATOMSWS.AND URZ, UR5 ;  /* 0x0000000500ff79e3 */ /* 0x0003e20008000000 */
[----:B--2---:R-:W-:Y:S01]  /*3df0*/  LOP3.LUT R0, RZ, UR4, RZ, 0x33, !PT ;  /* 0x00000004ff007c12 */ /* 0x004fe2000f8e33ff */
[----:B------:R-:W-:Y:S02]  /*3e00*/  VOTEU.ANY UR4, UPT, PT ;  /* 0x0000000000047886 */ /* 0x000fe400038e0100 */
[----:B------:R-:W-:Y:S02]  /*3e10*/  UFLO.U32 UR4, UR4 ;  /* 0x00000004000472bd */ /* 0x000fe400080e0000 */
[----:B------:R-:W2:Y:S04]  /*3e20*/  REDUX UR6, R0 ;  /* 0x00000000000673c4 */ /* 0x000ea80000000000 */
[----:B-1----:R-:W-:-:S02]  /*3e30*/  ISETP.EQ.U32.AND P0, PT, R2, UR4, PT ;  /* 0x0000000402007c0c */ /* 0x002fc4000bf02070 */
[----:B----4-:R-:W-:-:S11]  /*3e40*/  MOV R2, UR7 ;  /* 0x0000000700027c02 */ /* 0x010fd60008000f00 */
[----:B------:R1:W-:Y:S01]  /*3e50*/  @P0 ATOMS.AND RZ, [UR8+0x14], R2 ;  /* 0x00001402ffff098c */ /* 0x0003e2000a800008 */
[----:B--2---:R-:W-:-:S05]  /*3e60*/  IMAD.U32 R0, RZ, RZ, UR6 ;  /* 0x00000006ff007e24 */ /* 0x004fca000f8e00ff */
[----:B------:R1:W-:Y:S01]  /*3e70*/  @P0 ATOMS.AND RZ, [UR8+0x18], R0 ;  /* 0x00001800ffff098c */ /* 0x0003e2000a800008 */
[----:B------:R-:W-:Y:S05]  /*3e80*/  BRA `(.L_x_73) ;  /* 0x0000000000147947 */ /* 0x000fea0003800000 */
.L_x_72:
[----:B------:R-:W-:Y:S02]  /*3e90*/  MOV R2, 0x3eb0 ;  /* 0x00003eb000027802 */ /* 0x000fe40000000f00 */
[----:B---3-5:R-:W-:Y:S05]  /*3ea0*/  CALL.REL.NOINC `($__internal_0_$__cuda_sm10x_tcgen05_guardrail_trap_col_being_dealloced_not_returned_by_alloc) ;  /* 0x00000040004c7944 */ /* 0x028fea0003c00000 */
[----:B------:R-:W-:Y:S05]  /*3eb0*/  BRA `(.L_x_73) ;  /* 0x0000000000087947 */ /* 0x000fea0003800000 */
.L_x_71:
[----:B------:R-:W-:Y:S02]  /*3ec0*/  MOV R2, 0x3ee0 ;  /* 0x00003ee000027802 */ /* 0x000fe40000000f00 */
[----:B---3-5:R-:W-:Y:S05]  /*3ed0*/  CALL.REL.NOINC `($__internal_2_$__cuda_sm10x_tcgen05_guardrail_trap_unallocated_columns_being_dealloced) ;  /* 0x0000004000587944 */ /* 0x028fea0003c00000 */
.L_x_73:
[----:B------:R-:W-:Y:S01]  /*3ee0*/  NOP ;  /* 0x0000000000007918 */ /* 0x000fe20000000000 */
[----:B------:R-:W-:Y:S05]  /*3ef0*/  EXIT ;  /* 0x000000000000794d */ /* 0x000fea0003800000 */
.L_x_55:
[----:B------:R-:W-:-:S09]  /*3f00*/  UISETP.NE.OR UP0, UPT, UR22, 0x3, !UP3 ;  /* 0x000000031600788c */ /* 0x000fd2000df05670 */
[----:B------:R-:W-:Y:S05]  /*3f10*/  BRA.U UP0, `(.L_x_74) ;  /* 0x0000000d00f07547 */ /* 0x000fea000b800000 */
[----:B------:R-:W2:Y:S01]  /*3f20*/  LDCU UR27, c[0x0][0x370] ;  /* 0x00006e00ff1b77ac */ /* 0x000ea20008000800 */
[----:B------:R-:W3:Y:S01]  /*3f30*/  LDC.64 R16, c[0x0][0x348] ;  /* 0x0000d200ff107b82 */ /* 0x000ee20000000a00 */
[----:B------:R-:W-:Y:S02]  /*3f40*/  HFMA2 R13, -RZ, RZ, 0, 0 ;  /* 0x00000000ff0d7431 */ /* 0x000fe400000001ff */
[----:B------:R-:W-:Y:S01]  /*3f50*/  IMAD.MOV.U32 R15, RZ, RZ, 0x1 ;  /* 0x00000001ff0f7424 */ /* 0x000fe200078e00ff */
[----:B------:R-:W2:Y:S01]  /*3f60*/  LDCU.128 UR44, c[0x0][0xb10] ;  /* 0x00016200ff2c77ac */ /* 0x000ea20008000c00 */
[----:B------:R-:W-:Y:S01]  /*3f70*/  IMAD.MOV.U32 R14, RZ, RZ, RZ ;  /* 0x000000ffff0e7224 */ /* 0x000fe200078e00ff */
[----:B------:R-:W-:Y:S01]  /*3f80*/  MOV R7, 0x1000 ;  /* 0x0000100000077802 */ /* 0x000fe20000000f00 */
[----:B------:R-:W4:Y:S01]  /*3f90*/  LDCU UR26, c[0x0][0x374] ;  /* 0x00006e80ff1a77ac */ /* 0x000f220008000800 */
[----:B------:R-:W1:Y:S01]  /*3fa0*/  LDC.64 R2, c[0x0][0x888] ;  /* 0x00022200ff027b82 */ /* 0x000e620000000a00 */
[----:B------:R-:W4:Y:S01]  /*3fb0*/  LDCU UR15, c[0x0][0xb0c] ;  /* 0x00016180ff0f77ac */ /* 0x000f220008000800 */
[----:B------:R-:W4:Y:S06]  /*3fc0*/  LDCU UR31, c[0x0][0xb20] ;  /* 0x00016400ff1f77ac */ /* 0x000f2c0008000800 */
[----:B------:R-:W1:Y:S01]  /*3fd0*/  LDC.64 R4, c[0x0][0x890] ;  /* 0x00022400ff047b82 */ /* 0x000e620000000a00 */
[----:B------:R-:W3:Y:S01]  /*3fe0*/  LDCU UR4, c[0x0][0xb30] ;  /* 0x00016600ff0477ac */ /* 0x000ee20008000800 */
[----:B--2---:R-:W-:-:S02]  /*3ff0*/  UIMAD.WIDE.U32 UR6, UR27, UR44, URZ ;  /* 0x0000002c1b0672a5 */ /* 0x004fc4000f8e00ff */
[----:B----4-:R-:W-:Y:S01]  /*4000*/  UIMAD.WIDE.U32 UR8, UR26, UR47, URZ ;  /* 0x0000002f1a0872a5 */ /* 0x010fe2000f8e00ff */
[----:B------:R-:W-:Y:S01]  /*4010*/  UMOV UR24, 0x400 ;  /* 0x0000040000187882 */ /* 0x000fe20000000000 */
[----:B------:R-:W-:-:S03]  /*4020*/  UPLOP3.LUT UP3, UPT, UPT, UPT, UPT, 0x40, 0x4 ;  /* 0x000000000004789c */ /* 0x000fc60003f6e870 */
[----:B------:R-:W-:Y:S01]  /*4030*/  UMOV UR6, UR7 ;  /* 0x0000000700067c82 */ /* 0x000fe20008000000 */
[----:B------:R-:W-:Y:S01]  /*4040*/  UISETP.GE.AND UP0, UPT, UR40, 0x1, UPT ;  /* 0x000000012800788c */ /* 0x000fe2000bf06270 */
[----:B------:R-:W-:Y:S01]  /*4050*/  UMOV UR28, UR9 ;  /* 0x00000009001c7c82 */ /* 0x000fe20008000000 */
[----:B------:R-:W-:Y:S01]  /*4060*/  UISETP.NE.AND UP4, UPT, UR40, 0x1, UPT ;  /* 0x000000012800788c */ /* 0x000fe2000bf85270 */
[----:B------:R-:W2:Y:S01]  /*4070*/  LDCU.64 UR16, c[0x0][0xb28] ;  /* 0x00016500ff1077ac */ /* 0x000ea20008000a00 */
[----:B------:R-:W-:Y:S02]  /*4080*/  ULEA UR24, UR54, UR24, 0x18 ;  /* 0x0000001836187291 */ /* 0x000fe4000f8ec0ff */
[----:B------:R-:W-:Y:S02]  /*4090*/  UISETP.NE.AND UP6, UPT, UR15, 0x1, UPT ;  /* 0x000000010f00788c */ /* 0x000fe4000bfc5270 */
[----:B------:R-:W-:Y:S02]  /*40a0*/  UISETP.NE.AND UP5, UPT, UR46, 0x1, UPT ;  /* 0x000000012e00788c */ /* 0x000fe4000bfa5270 */
[----:B------:R-:W-:-:S02]  /*40b0*/  USHF.R.U32.HI UR30, URZ, UR45, UR6 ;  /* 0x0000002dff1e7299 */ /* 0x000fc40008011606 */
[----:B------:R-:W-:Y:S02]  /*40c0*/  USHF.R.U32.HI UR28, URZ, UR31, UR28 ;  /* 0x0000001fff1c7299 */ /* 0x000fe4000801161c */
[----:B---3--:R-:W-:Y:S01]  /*40d0*/  UISETP.NE.AND UP2, UPT, UR4, 0x1, UPT ;  /* 0x000000010400788c */ /* 0x008fe2000bf45270 */
[----:B------:R-:W-:-:S10]  /*40e0*/  UMOV UR12, URZ ;  /* 0x000000ff000c7c82 */ /* 0x000fd40008000000 */
.L_x_83:
[C---:B------:R-:W-:Y:S02]  /*40f0*/  LEA R12, R14.reuse, UR24, 0x3 ;  /* 0x000000180e0c7c11 */ /* 0x040fe4000f8e18ff */
[----:B------:R-:W-:Y:S02]  /*4100*/  SHF.L.U32 R0, R13, 0x1f, RZ ;  /* 0x0000001f0d007819 */ /* 0x000fe400000006ff */
[----:B------:R-:W-:Y:S02]  /*4110*/  LEA R8, R14, UR24, 0x4 ;  /* 0x000000180e087c11 */ /* 0x000fe4000f8e20ff */
[----:B---3--:R-:W3:Y:S02]  /*4120*/  SYNCS.PHASECHK.TRANS64.TRYWAIT P0, [R12+URZ+0x80], R0 ;  /* 0x000080000c0075a7 */ /* 0x008ee400080011ff */
[----:B---3--:R-:W-:Y:S05]  /*4130*/  @!P0 BRA `(.L_x_75) ;  /* 0x0000003800cc8947 */ /* 0x008fea0003800000 */
.L_x_149:
[----:B------:R-:W4:Y:S01]  /*4140*/  LDS.128 R8, [R8+0x110] ;  /* 0x0001100008087984 */ /* 0x000f220000000c00 */
[----:B------:R-:W-:Y:S01]  /*4150*/  UISETP.GE.AND UP0, UPT, UR40, 0x1, UPT ;  /* 0x000000012800788c */ /* 0x000fe2000bf06270 */
[----:B------:R-:W-:Y:S01]  /*4160*/  @!PT LDS RZ, [RZ] ;  /* 0x00000000fffff984 */ /* 0x000fe20000000800 */
[----:B------:R-:W-:Y:S01]  /*4170*/  @!PT LDS RZ, [RZ] ;  /* 0x00000000fffff984 */ /* 0x000fe20000000800 */
[----:B------:R-:W-:Y:S01]  /*4180*/  @!PT LDS RZ, [RZ] ;  /* 0x00000000fffff984 */ /* 0x000fe20000000800 */
[----:B------:R-:W-:Y:S01]  /*4190*/  @!PT LDS RZ, [RZ] ;  /* 0x00000000fffff984 */ /* 0x000fe20000000800 */
[----:B------:R1:W-:Y:S06]  /*41a0*/  MEMBAR.ALL.CTA ;  /* 0x0000000000007992 */ /* 0x0003ec0000008000 */
[----:B-1----:R-:W1:Y:S01]  /*41b0*/  FENCE.VIEW.ASYNC.S ;  /* 0x00000000000073c6 */ /* 0x002e620000000000 */
[----:B----4-:R-:W-:Y:S11]  /*41c0*/  LOP3.LUT P0, RZ, R10, 0x1, RZ, 0xc0, !PT ;  /* 0x000000010aff7812 */ /* 0x010ff6000780c0ff */
[----:B------:R-:W-:Y:S02]  /*41d0*/  @!UPT UIADD3 URZ, UPT, UPT, URZ, URZ, URZ ;  /* 0x000000fffffff290 */ /* 0x000fe4000fffe0ff */
[----:B-1----:R-:W-:Y:S01]  /*41e0*/  VOTEU.ANY UP1, P0 ;  /* 0x0000000000ff7886 */ /* 0x002fe20000020100 */
[----:B------:R-:W-:Y:S11]  /*41f0*/  PLOP3.LUT P0, PT, PT, PT, UP1, 0x80, 0x8 ;  /* 0x000000000008781c */ /* 0x000ff60003f0f018 */
[----:B------:R-:W-:Y:S02]  /*4200*/  @!UPT UIADD3 URZ, UPT, UPT, URZ, URZ, URZ ;  /* 0x000000fffffff290 */ /* 0x000fe4000fffe0ff */
[----:B---3--:R-:W-:Y:S02]  /*4210*/  @P0 SHF.R.U32.HI R0, RZ, 0x10, R9 ;  /* 0x00000010ff000819 */ /* 0x008fe40000011609 */
[----:B------:R-:W-:Y:S02]  /*4220*/  @P0 MOV R6, R8 ;  /* 0x0000000800060202 */ /* 0x000fe40000000f00 */
[----:B------:R-:W-:Y:S01]  /*4230*/  @P0 R2UR UR4, R0 ;  /* 0x00000000000402ca */ /* 0x000fe200000e0000 */
[----:B------:R-:W-:Y:S01]  /*4240*/  VIADD R0, R12, 0x90 ;  /* 0x000000900c007836 */ /* 0x000fe20000000000 */
[----:B------:R-:W-:Y:S02]  /*4250*/  @P0 LOP3.LUT R8, R9, 0xffff, RZ, 0xc0, !PT ;  /* 0x0000ffff09080812 */ /* 0x000fe400078ec0ff */
[----:B------:R-:W-:Y:S02]  /*4260*/  @P0 R2UR UR6, R6 ;  /* 0x00000000060602ca */ /* 0x000fe400000e0000 */
[----:B------:R-:W-:Y:S02]  /*4270*/  PRMT R0, RZ, 0x654, R0 ;  /* 0x00000654ff007816 */ /* 0x000fe40000000000 */
[----:B------:R-:W-:Y:S02]  /*4280*/  @P0 R2UR UR5, R8 ;  /* 0x00000000080502ca */ /* 0x000fe400000e0000 */
[----:B------:R1:W-:Y:S03]  /*4290*/  SYNCS.ARRIVE.TRANS64.RED.A1T0 RZ, [R0+URZ], RZ ;  /* 0x000000ff00ff79a7 */ /* 0x0003e600081004ff */
[----:B------:R-:W-:Y:S04]  /*42a0*/  @UP1 UMOV UR25, UR4 ;  /* 0x0000000400191c82 */ /* 0x000fe80008000000 */
[----:B------:R-:W-:Y:S04]  /*42b0*/  @UP1 UMOV UR14, UR6 ;  /* 0x00000006000e1c82 */ /* 0x000fe80008000000 */
[----:B------:R-:W-:Y:S01]  /*42c0*/  @UP1 UMOV UR13, UR5 ;  /* 0x00000005000d1c82 */ /* 0x000fe20008000000 */
[----:B------:R-:W-:Y:S05]  /*42d0*/  BRA.U !UP0, `(.L_x_76) ;  /* 0x0000000108a47547 */ /* 0x000fea000b800000 */
[----:B------:R-:W-:Y:S02]  /*42e0*/  UIMAD.WIDE.U32 UR8, UR13, UR47, URZ ;  /* 0x0000002f0d0872a5 */ /* 0x000fe4000f8e00ff */
[----:B------:R-:W-:Y:S02]  /*42f0*/  UIMAD.WIDE.U32 UR10, UR14, UR44, URZ ;  /* 0x0000002c0e0a72a5 */ /* 0x000fe4000f8e00ff */
[----:B------:R-:W-:Y:S02]  /*4300*/  USEL UR4, UR26, UR28, !UP5 ;  /* 0x0000001c1a047287 */ /* 0x000fe4000e800000 */
[----:B------:R-:W-:Y:S02]  /*4310*/  USEL UR7, UR27, UR30, !UP6 ;  /* 0x0000001e1b077287 */ /* 0x000fe4000f000000 */
[----:B--2---:R-:W-:Y:S02]  /*4320*/  UIMAD.WIDE.U32 UR18, UR4, UR16, URZ ;  /* 0x00000010041272a5 */ /* 0x004fe4000f8e00ff */
[----:B------:R-:W-:Y:S01]  /*4330*/  UIMAD.WIDE.U32 UR20, UR7, UR16, URZ ;  /* 0x00000010071472a5 */ /* 0x000fe2000f8e00ff */
[----:B------:R-:W-:Y:S02]  /*4340*/  UMOV UR5, UR9 ;  /* 0x0000000900057c82 */ /* 0x000fe40008000000 */
[----:B------:R-:W-:Y:S03]  /*4350*/  USHF.R.U32.HI UR6, URZ, UR31, UR5 ;  /* 0x0000001fff067299 */ /* 0x000fe60008011605 */
[----:B------:R-:W-:Y:S01]  /*4360*/  UMOV UR5, UR11 ;  /* 0x0000000b00057c82 */ /* 0x000fe20008000000 */
[----:B------:R-:W-:Y:S02]  /*4370*/  USEL UR6, UR13, UR6, !UP5 ;  /* 0x000000060d067287 */ /* 0x000fe4000e800000 */
[----:B------:R-:W-:Y:S02]  /*4380*/  USHF.R.U32.HI UR8, URZ, UR45, UR5 ;  /* 0x0000002dff087299 */ /* 0x000fe40008011605 */
[----:B------:R-:W-:Y:S01]  /*4390*/  UIMAD.WIDE.U32 UR10, UR6, UR16, URZ ;  /* 0x00000010060a72a5 */ /* 0x000fe2000f8e00ff */
[----:B------:R-:W-:Y:S02]  /*43a0*/  UMOV UR5, UR19 ;  /* 0x0000001300057c82 */ /* 0x000fe40008000000 */
[----:B------:R-:W-:Y:S03]  /*43b0*/  @UP4 USHF.R.U32.HI UR4, URZ, UR17, UR5 ;  /* 0x00000011ff044299 */ /* 0x000fe60008011605 */
[----:B------:R-:W-:Y:S01]  /*43c0*/  UMOV UR5, UR21 ;  /* 0x0000001500057c82 */ /* 0x000fe20008000000 */
[----:B------:R-:W-:Y:S02]  /*43d0*/  UIMAD UR4, UR40, UR4, URZ ;  /* 0x00000004280472a4 */ /* 0x000fe4000f8e02ff */
[----:B------:R-:W-:Y:S02]  /*43e0*/  @UP4 USHF.R.U32.HI UR7, URZ, UR17, UR5 ;  /* 0x00000011ff074299 */ /* 0x000fe40008011605 */
[----:B------:R-:W-:Y:S02]  /*43f0*/  USEL UR5, UR14, UR8, !UP6 ;  /* 0x000000080e057287 */ /* 0x000fe4000f000000 */
[----:B------:R-:W-:Y:S02]  /*4400*/  UIMAD UR8, UR40, UR7, URZ ;  /* 0x00000007280872a4 */ /* 0x000fe4000f8e02ff */
[----:B------:R-:W-:Y:S03]  /*4410*/  UISETP.GE.AND UP0, UPT, UR6, UR4, UPT ;  /* 0x000000040600728c */ /* 0x000fe6000bf06270 */
[----:B------:R-:W-:Y:S01]  /*4420*/  UMOV UR4, UR11 ;  /* 0x0000000b00047c82 */ /* 0x000fe20008000000 */
[----:B------:R-:W-:Y:S02]  /*4430*/  UISETP.GE.OR UP0, UPT, UR5, UR8, UP0 ;  /* 0x000000080500728c */ /* 0x000fe40008706670 */
[----:B------:R-:W-:Y:S02]  /*4440*/  USHF.R.U32.HI UR4, URZ, UR17, UR4 ;  /* 0x00000011ff047299 */ /* 0x000fe40008011604 */
[----:B------:R-:W-:Y:S02]  /*4450*/  UIMAD.WIDE.U32 UR8, UR5, UR16, URZ ;  /* 0x00000010050872a5 */ /* 0x000fe4000f8e00ff */
[----:B------:R-:W-:Y:S04]  /*4460*/  USEL UR10, UR6, UR4, !UP4 ;  /* 0x00000004060a7287 */ /* 0x000fe8000e000000 */
[----:B------:R-:W-:Y:S01]  /*4470*/  UIADD3 UR11, UPT, UPT, -UR10, URZ, URZ ;  /* 0x000000ff0a0b7290 */ /* 0x000fe2000fffe1ff */
[----:B------:R-:W-:Y:S02]  /*4480*/  @!UP0 UMOV UR4, UR9 ;  /* 0x0000000900048c82 */ /* 0x000fe40008000000 */
[----:B------:R-:W-:Y:S02]  /*4490*/  @!UP0 USHF.R.U32.HI UR4, URZ, UR17, UR4 ;  /* 0x00000011ff048299 */ /* 0x000fe40008011604 */
[----:B------:R-:W-:Y:S02]  /*44a0*/  UIMAD UR8, UR40, UR11, UR6 ;  /* 0x0000000b280872a4 */ /* 0x000fe4000f8e0206 */
[----:B------:R-:W-:Y:S04]  /*44b0*/  @!UP0 USEL UR4, UR5, UR4, !UP4 ;  /* 0x0000000405048287 */ /* 0x000fe8000e000000 */
[----:B------:R-:W-:Y:S02]  /*44c0*/  @!UP0 UIMAD UR8, UR7, UR8, UR4 ;  /* 0x00000008070882a4 */ /* 0x000fe4000f8e0204 */
[----:B------:R-:W-:Y:S02]  /*44d0*/  @!UP0 UIADD3 UR9, UPT, UPT, UR10, -UR4, URZ ;  /* 0x800000040a098290 */ /* 0x000fe4000fffe0ff */
[----:B------:R-:W-:Y:S02]  /*44e0*/  UIADD3 UR4, UPT, UPT, -UR5, URZ, URZ ;  /* 0x000000ff05047290 */ /* 0x000fe4000fffe1ff */
[----:B------:R-:W-:Y:S02]  /*44f0*/  UIADD3 UR7, UPT, UPT, -UR6, URZ, URZ ;  /* 0x000000ff06077290 */ /* 0x000fe4000fffe1ff */
[----:B------:R-:W-:Y:S02]  /*4500*/  @!UP0 UIMAD UR6, UR9, UR40, UR5 ;  /* 0x00000028090682a4 */ /* 0x000fe4000f8e0205 */
[----:B------:R-:W-:Y:S02]  /*4510*/  UIMAD UR14, UR15, UR4, UR14 ;  /* 0x000000040f0e72a4 */ /* 0x000fe4000f8e020e */
[----:B------:R-:W-:Y:S01]  /*4520*/  UIMAD UR13, UR46, UR7, UR13 ;  /* 0x000000072e0d72a4 */ /* 0x000fe2000f8e020d */
[----:B------:R-:W-:Y:S02]  /*4530*/  @!UP0 UMOV UR5, UR8 ;  /* 0x0000000800058c82 */ /* 0x000fe40008000000 */
[----:B------:R-:W-:Y:S02]  /*4540*/  UIMAD UR14, UR5, UR15, UR14 ;  /* 0x0000000f050e72a4 */ /* 0x000fe4000f8e020e */
[----:B------:R-:W-:Y:S11]  /*4550*/  UIMAD UR13, UR6, UR46, UR13 ;  /* 0x0000002e060d72a4 */ /* 0x000ff6000f8e020d */
[----:B------:R-:W-:Y:S01]  /*4560*/  @!UPT UIADD3 URZ, UPT, UPT, URZ, URZ, URZ ;  /* 0x000000fffffff290 */ /* 0x000fe2000fffe0ff */
.L_x_76:
[----:B------:R-:W3:Y:S01]  /*4570*/  @!UP2 LDCU.128 UR20, c[0x0][0xb10] ;  /* 0x00016200ff14a7ac */ /* 0x000ee20008000c00 */
[C---:B------:R-:W-:Y:S02]  /*4580*/  ISETP.NE.U32.AND P1, PT, R4.reuse, RZ, PT ;  /* 0x000000ff0400720c */ /* 0x040fe40003f25070 */
[----:B------:R-:W-:Y:S02]  /*4590*/  ISETP.NE.U32.AND P0, PT, R4, RZ, PT ;  /* 0x000000ff0400720c */ /* 0x000fe40003f05070 */
[C---:B------:R-:W-:Y:S02]  /*45a0*/  ISETP.NE.AND.EX P1, PT, R5.reuse, RZ, PT, P1 ;  /* 0x000000ff0500720c */ /* 0x040fe40003f25310 */
[----:B------:R-:W-:Y:S01]  /*45b0*/  ISETP.NE.AND.EX P0, PT, R5, RZ, PT, P0 ;  /* 0x000000ff0500720c */ /* 0x000fe20003f05300 */
[----:B------:R-:W4:Y:S01]  /*45c0*/  @!UP2 LDCU UR5, c[0x0][0xb0c] ;  /* 0x00016180ff05a7ac */ /* 0x000f220008000800 */
[----:B------:R-:W-:Y:S02]  /*45d0*/  USHF.L.U32 UR11, UR29, 0x6, URZ ;  /* 0x000000061d0b7899 */ /* 0x000fe400080006ff */
[----:B------:R-:W-:Y:S02]  /*45e0*/  USHF.L.U32 UR10, UR32, 0x6, URZ ;  /* 0x00000006200a7899 */ /* 0x000fe400080006ff */
[----:B---3--:R-:W-:Y:S07]  /*45f0*/  UIMAD.WIDE.U32 UR6, UR14, UR20, URZ ;  /* 0x000000140e0672a5 */ /* 0x008fee000f8e00ff */
[----:B------:R-:W-:Y:S01]  /*4600*/  @!UP2 UMOV UR4, UR7 ;  /* 0x000000070004ac82 */ /* 0x000fe20008000000 */
[----:B----4-:R-:W-:Y:S02]  /*4610*/  @!UP2 UISETP.NE.AND UP0, UPT, UR5, 0x1, UPT ;  /* 0x000000010500a88c */ /* 0x010fe4000bf05270 */
[----:B------:R-:W-:Y:S02]  /*4620*/  @!UP2 USHF.R.U32.HI UR4, URZ, UR21, UR4 ;  /* 0x00000015ff04a299 */ /* 0x000fe40008011604 */
[----:B------:R-:W-:Y:S02]  /*4630*/  UIMAD.WIDE.U32 UR6, UR13, UR23, URZ ;  /* 0x000000170d0672a5 */ /* 0x000fe4000f8e00ff */
[----:B------:R-:W-:Y:S02]  /*4640*/  @!UP2 USEL UR8, UR14, UR4, !UP0 ;  /* 0x000000040e08a287 */ /* 0x000fe4000c000000 */
[----:B------:R-:W-:Y:S03]  /*4650*/  @!UP2 UISETP.NE.AND UP0, UPT, UR22, 0x1, UPT ;  /* 0x000000011600a88c */ /* 0x000fe6000bf05270 */
[----:B------:R-:W-:Y:S02]  /*4660*/  @!UP2 UMOV UR6, UR7 ;  /* 0x000000070006ac82 */ /* 0x000fe40008000000 */
[----:B------:R-:W3:Y:S02]  /*4670*/  @!UP2 LDCU UR4, c[0x0][0xb20] ;  /* 0x00016400ff04a7ac */ /* 0x000ee40008000800 */
[----:B---3--:R-:W-:Y:S04]  /*4680*/  @!UP2 USHF.R.U32.HI UR6, URZ, UR4, UR6 ;  /* 0x00000004ff06a299 */ /* 0x008fe80008011606 */
[----:B------:R-:W-:Y:S04]  /*4690*/  @!UP2 USEL UR6, UR13, UR6, !UP0 ;  /* 0x000000060d06a287 */ /* 0x000fe8000c000000 */
[----:B------:R-:W-:Y:S02]  /*46a0*/  @!UP2 UIADD3 UR4, UPT, UPT, -UR8, UR6, URZ ;  /* 0x000000060804a290 */ /* 0x000fe4000fffe1ff */
[----:B------:R-:W-:Y:S02]  /*46b0*/  @!UP2 UIADD3 UR6, UPT, UPT, UR8, -UR6, URZ ;  /* 0x800000060806a290 */ /* 0x000fe4000fffe0ff */
[----:B------:R-:W-:Y:S02]  /*46c0*/  @!UP2 UIMAD UR14, UR4, UR5, UR14 ;  /* 0x00000005040ea2a4 */ /* 0x000fe4000f8e020e */
[----:B------:R-:W-:Y:S01]  /*46d0*/  @!UP2 UIMAD UR13, UR6, UR22, UR13 ;  /* 0x00000016060da2a4 */ /* 0x000fe2000f8e020d */
[----:B------:R-:W-:Y:S11]  /*46e0*/  BRA.U UP3, `(.L_x_77) ;  /* 0x0000000103107547 */ /* 0x000ff6000b800000 */
[----:B------:R-:W-:Y:S04]  /*46f0*/  MOV R6, UR33 ;  /* 0x0000002100067c02 */ /* 0x000fe80008000f00 */
[----:B------:R-:W-:Y:S04]  /*4700*/  SHF.L.U32 R6, R6, 0x1f, RZ ;  /* 0x0000001f06067819 */ /* 0x000fe800000006ff */
[----:B------:R-:W3:Y:S02]  /*4710*/  SYNCS.PHASECHK.TRANS64.TRYWAIT P2, [UR24+0x78], R6 ;  /* 0x00007806ff0075a7 */ /* 0x000ee40008041118 */
[----:B---3--:R-:W-:Y:S05]  /*4720*/  @!P2 BRA `(.L_x_78) ;  /* 0x000000340064a947 */ /* 0x008fea0003800000 */
.L_x_77:
[----:B------:R-:W-:Y:S05]  /*4730*/  @!P1 BRA `(.L_x_79) ;  /* 0x0000000000309947 */ /* 0x000fea0003800000 */
[----:B------:R-:W-:Y:S01]  /*4740*/  ISETP.NE.U32.AND P1, PT, R2, RZ, PT ;  /* 0x000000ff0200720c */ /* 0x000fe20003f25070 */
[----:B------:R-:W3:Y:S01]  /*4750*/  LDCU.64 UR4, c[0x0][0x358] ;  /* 0x00006b00ff0477ac */ /* 0x000ee20008000a00 */
[----:B------:R-:W-:Y:S02]  /*4760*/  IMAD.MOV.U32 R45, RZ, RZ, 0x1 ;  /* 0x00000001ff2d7424 */ /* 0x000fe400078e00ff */
[----:B------:R-:W-:Y:S11]  /*4770*/  ISETP.NE.AND.EX P1, PT, R3, RZ, PT, P1 ;  /* 0x000000ff0300720c */ /* 0x000ff60003f25310 */
[----:B------:R-:W-:Y:S02]  /*4780*/  @!UPT UIADD3 URZ, UPT, UPT, URZ, URZ, URZ ;  /* 0x000000fffffff290 */ /* 0x000fe4000fffe0ff */
[----:B------:R-:W4:Y:S01]  /*4790*/  @P1 LDC.64 R8, c[0x0][0x888] ;  /* 0x00022200ff081b82 */ /* 0x000f220000000a00 */
[----:B-1----:R-:W-:Y:S04]  /*47a0*/  @P1 IMAD R0, R4, UR36, RZ ;  /* 0x0000002404001c24 */ /* 0x002fe8000f8e02ff */
[----:B----4-:R-:W-:Y:S04]  /*47b0*/  @P1 IMAD.WIDE R8, R0, 0x4, R8 ;  /* 0x0000000400081825 */ /* 0x010fe800078e0208 */
[----:B------:R-:W-:Y:S01]  /*47c0*/  HFMA2 R0, -RZ, RZ, 0, 5.9604644775390625e-08 ;  /* 0x00000001ff007431 */ /* 0x000fe200000001ff */
[----:B---3-5:R3:W5:Y:S04]  /*47d0*/  @P1 LDG.E R26, desc[UR4][R8.64] ;  /* 0x00000004081a1981 */ /* 0x028768000c1e1900 */
[----:B------:R-:W-:Y:S01]  /*47e0*/  @!P1 PRMT R45, R0, 0x7610, R45 ;  /* 0x00007610002d9816 */ /* 0x000fe2000000002d */
[----:B---3--:R-:W4:Y:S06]  /*47f0*/  @!P1 LDC R26, c[0x0][0x880] ;  /* 0x00022000ff1a9b82 */ /* 0x008f2c0000000800 */
.L_x_79:
[----:B----45:R-:W-:Y:S01]  /*4800*/  @!P0 FSETP.EQ.AND P1, PT, R26, RZ, PT ;  /* 0x000000ff1a00820b */ /* 0x030fe20003f22000 */
[----:B------:R-:W-:Y:S01]  /*4810*/  @!UPT UIADD3 URZ, UPT, UPT, URZ, URZ, URZ ;  /* 0x000000fffffff290 */ /* 0x000fe2000fffe0ff */
[----:B------:R-:W-:Y:S11]  /*4820*/  @!P0 BRA `(.L_x_80) ;  /* 0x0000000000188947 */ /* 0x000ff60003800000 */
[----:B------:R-:W-:Y:S02]  /*4830*/  LOP3.LUT P0, RZ, R45, 0xff, RZ, 0xc0, !PT ;  /* 0x000000ff2dff7812 */ /* 0x000fe4000780c0ff */
[----:B------:R-:W-:Y:S04]  /*4840*/  ISETP.NE.U32.AND P1, PT, R2, RZ, PT ;  /* 0x000000ff0200720c */ /* 0x000fe80003f25070 */
[----:B------:R-:W-:Y:S04]  /*4850*/  ISETP.NE.AND.EX P1, PT, R3, RZ, PT, P1 ;  /* 0x000000ff0300720c */ /* 0x000fe80003f25310 */
[----:B------:R-:W-:Y:S03]  /*4860*/  PLOP3.LUT P1, PT, P1, PT, PT, 0x8, 0x80 ;  /* 0x000000000080781c */ /* 0x000fe60000f2e170 */
[----:B------:R-:W-:Y:S11]  /*4870*/  @P0 FSETP.EQ.AND P1, PT, R26, RZ, PT ;  /* 0x000000ff1a00020b */ /* 0x000ff60003f22000 */
[----:B------:R-:W-:Y:S02]  /*4880*/  @!UPT UIADD3 URZ, UPT, UPT, URZ, URZ, URZ ;  /* 0x000000fffffff290 */ /* 0x000fe4000fffe0ff */
.L_x_80:
[----:B------:R-:W-:Y:S01]  /*4890*/  ULEA UR4, UR12, UR24, 0x3 ;  /* 0x000000180c047291 */ /* 0x000fe2000f8e18ff */
[----:B------:R-:W-:Y:S02]  /*48a0*/  SHF.L.U32 R9, R15, 0x1f, RZ ;  /* 0x0000001f0f097819 */ /* 0x000fe400000006ff */
[----:B------:R-:W-:Y:S04]  /*48b0*/  ELECT P0, URZ, PT ;  /* 0x0000000000ff782f */ /* 0x000fe80003800000 */
[----:B------:R-:W-:Y:S02]  /*48c0*/  PLOP3.LUT P1, PT, P1, P0, PT, 0xf2, 0x2f ;  /* 0x00000000002f781c */ /* 0x000fe40000f21e72 */
[----:B------:R-:W3:Y:S11]  /*48d0*/  SYNCS.PHASECHK.TRANS64.TRYWAIT P2, [UR4+0x58], R9 ;  /* 0x00005809ff0075a7 */ /* 0x000ef60008041104 */
[----:B------:R-:W-:Y:S05]  /*48e0*/  @!P1 IADD3 R8, P0, PT, R16, 0x580, RZ ;  /* 0x0000058010089810 */ /* 0x000fea0007f1e0ff */
[----:B-1----:R-:W-:Y:S01]  /*48f0*/  @!P1 IMAD.X R6, RZ, RZ, R17, P0 ;  /* 0x000000ffff069224 */ /* 0x002fe200000e0611 */
[----:B---3--:R-:W-:Y:S07]  /*4900*/  @!P2 BRA `(.L_x_81) ;  /* 0x000000340004a947 */ /* 0x008fee0003800000 */
.L_x_152:
[----:B------:R-:W-:Y:S01]  /*4910*/  @!P1 R2UR UR7, R6 ;  /* 0x00000000060792ca */ /* 0x000fe200000e0000 */
[----:B------:R-:W-:Y:S01]  /*4920*/  UIADD3 UR5, UPT, UPT, UR12, 0x1, URZ ;  /* 0x000000010c057890 */ /* 0x000fe2000fffe0ff */
[----:B------:R-:W-:Y:S01]  /*4930*/  @!P1 R2UR UR6, R8 ;  /* 0x00000000080692ca */ /* 0x000fe200000e0000 */
[----:B------:R-:W-:Y:S01]  /*4940*/  UIADD3 UR9, UPT, UPT, UR4, 0x40, URZ ;  /* 0x0000004004097890 */ /* 0x000fe2000fffe0ff */
[----:B------:R-:W-:Y:S01]  /*4950*/  @!P1 IMAD.MOV.U32 R6, RZ, RZ, 0x1000 ;  /* 0x00001000ff069424 */ /* 0x000fe200078e00ff */
[----:B------:R-:W-:Y:S01]  /*4960*/  UISETP.NE.AND UP0, UPT, UR5, 0x3, UPT ;  /* 0x000000030500788c */ /* 0x000fe2000bf05270 */
[----:B------:R-:W-:Y:S01]  /*4970*/  VIADD R14, R14, 0x1 ;  /* 0x000000010e0e7836 */ /* 0x000fe20000000000 */
[----:B------:R-:W-:Y:S01]  /*4980*/  UMOV UR22, 0x0 ;  /* 0x0000000000167882 */ /* 0x000fe20000000000 */
[----:B------:R-:W-:Y:S01]  /*4990*/  UMOV UR23, 0x10000000 ;  /* 0x1000000000177882 */ /* 0x000fe20000000000 */
[----:B------:R-:W-:Y:S04]  /*49a0*/  UPRMT UR20, UR54, 0x654, UR9 ;  /* 0x0000065436147896 */ /* 0x000fe80008000009 */
[----:B-1----:R-:W-:Y:S01]  /*49b0*/  IMAD.U32 R9, RZ, RZ, UR7 ;  /* 0x00000007ff097e24 */ /* 0x002fe2000f8e00ff */
[----:B------:R-:W-:Y:S01]  /*49c0*/  USEL UR7, URZ, 0x1, UP0 ;  /* 0x00000001ff077887 */ /* 0x000fe20008000000 */
[----:B------:R-:W-:Y:S01]  /*49d0*/  IMAD.U32 R8, RZ, RZ, UR6 ;  /* 0x00000006ff087e24 */ /* 0x000fe2000f8e00ff */
[----:B------:R-:W-:Y:S02]  /*49e0*/  USEL UR6, UR5, URZ, UP0 ;  /* 0x000000ff05067287 */ /* 0x000fe40008000000 */
[----:B------:R-:W-:Y:S01]  /*49f0*/  VOTEU.ALL UP0, P1 ;  /* 0x0000000000ff7886 */ /* 0x000fe20000800000 */
[----:B------:R-:W-:Y:S02]  /*4a00*/  @!P1 R2UR UR19, R9 ;  /* 0x00000000091392ca */ /* 0x000fe400000e0000 */
[----:B------:R-:W-:Y:S02]  /*4a10*/  @!P1 R2UR UR18, R8 ;  /* 0x00000000081292ca */ /* 0x000fe400000e0000 */
[----:B------:R-:W-:Y:S01]  /*4a20*/  @!UP0 ULEA UR5, UR12, UR24, 0xc ;  /* 0x000000180c058291 */ /* 0x000fe2000f8e60ff */
[----:B------:R-:W-:Y:S02]  /*4a30*/  LOP3.LUT R15, R15, UR7, RZ, 0x3c, !PT ;  /* 0x000000070f0f7c12 */ /* 0x000fe4000f8e3cff */
[----:B------:R-:W-:Y:S01]  /*4a40*/  UMOV UR12, UR36 ;  /* 0x00000024000c7c82 */ /* 0x000fe20008000000 */
[----:B------:R-:W-:Y:S01]  /*4a50*/  @!UP0 UIADD3 UR8, UPT, UPT, UR5, 0x200, URZ ;  /* 0x0000020005088890 */ /* 0x000fe2000fffe0ff */
[----:B------:R-:W-:Y:S01]  /*4a60*/  SHF.L.U32 R0, R15, 0x1f, RZ ;  /* 0x0000001f0f007819 */ /* 0x000fe200000006ff */
[----:B------:R-:W-:Y:S01]  /*4a70*/  VOTEU.ALL UP0, P1 ;  /* 0x0000000000ff7886 */ /* 0x000fe20000800000 */
[----:B------:R-:W-:Y:S06]  /*4a80*/  ULEA UR5, UR6, UR24, 0x3 ;  /* 0x0000001806057291 */ /* 0x000fec000f8e18ff */
[----:B------:R1:W-:Y:S01]  /*4a90*/  @!UP0 UTMALDG.3D [UR8], [UR18], desc[UR22] ;  /* 0x00001608120085b4 */ /* 0x0003e20008011000 */
[----:B------:R1:W-:Y:S01]  /*4aa0*/  @!P1 SYNCS.ARRIVE.TRANS64.RED.A0TR RZ, [UR4+0x40], R6 ;  /* 0x00004006ffff99a7 */ /* 0x0003e20008300404 */
[----:B------:R-:W-:Y:S01]  /*4ab0*/  SYNCS.ARRIVE.TRANS64.RED.A1T0 RZ, [UR20], RZ ;  /* 0x000000ffffff79a7 */ /* 0x000fe20008100414 */
[----:B------:R-:W3:Y:S02]  /*4ac0*/  SYNCS.PHASECHK.TRANS64.TRYWAIT P0, [UR5+0x58], R0 ;  /* 0x00005800ff0075a7 */ /* 0x000ee40008001105 */
[----:B-1-3--:R-:W-:Y:S05]  /*4ad0*/  @!P0 BRA `(.L_x_82) ;  /* 0x0000003000a88947 */ /* 0x00afea0003800000 */
.L_x_154:
[----:B------:R-:W-:Y:S01]  /*4ae0*/  UIADD3 UR9, UPT, UPT, UR5, 0x40, URZ ;  /* 0x0000004005097890 */ /* 0x000fe2000fffe0ff */
[----:B-1----:R-:W-:Y:S01]  /*4af0*/  @!P1 IADD3 R6, P0, PT, R16, 0x580, RZ ;  /* 0x0000058010069810 */ /* 0x002fe20007f1e0ff */
[----:B------:R-:W-:Y:S01]  /*4b00*/  UPLOP3.LUT UP3, UPT, UPT, UPT, UPT, 0x80, 0x8 ;  /* 0x000000000008789c */ /* 0x000fe20003f6f070 */
[----:B------:R-:W-:Y:S01]  /*4b10*/  R2UR UR23, R47 ;  /* 0x000000002f1772ca */ /* 0x000fe200000e0000 */
[----:B------:R-:W-:Y:S01]  /*4b20*/  UMOV UR20, 0x0 ;  /* 0x0000000000147882 */ /* 0x000fe20000000000 */
[----:B------:R-:W-:Y:S01]  /*4b30*/  @!P1 R2UR UR7, R6 ;  /* 0x00000000060792ca */ /* 0x000fe200000e0000 */
[----:B------:R-:W-:Y:S01]  /*4b40*/  @!P1 IMAD.X R0, RZ, RZ, R17, P0 ;  /* 0x000000ffff009224 */ /* 0x000fe200000e0611 */
[----:B------:R-:W-:Y:S01]  /*4b50*/  UMOV UR21, 0x10000000 ;  /* 0x1000000000157882 */ /* 0x000fe20000000000 */
[----:B------:R-:W-:Y:S01]  /*4b60*/  UMOV UR12, UR36 ;  /* 0x00000024000c7c82 */ /* 0x000fe20008000000 */
[----:B------:R-:W-:Y:S01]  /*4b70*/  VOTEU.ALL UP0, P1 ;  /* 0x0000000000ff7886 */ /* 0x000fe20000800000 */
[----:B------:R-:W-:Y:S01]  /*4b80*/  R2UR UR22, R48 ;  /* 0x00000000301672ca */ /* 0x000fe200000e0000 */
[----:B------:R-:W-:Y:S01]  /*4b90*/  UMOV UR36, UR25 ;  /* 0x0000001900247c82 */ /* 0x000fe20008000000 */
[----:B------:R-:W-:Y:S02]  /*4ba0*/  @!P1 R2UR UR4, R0 ;  /* 0x00000000000492ca */ /* 0x000fe400000e0000 */
[----:B------:R-:W-:Y:S01]  /*4bb0*/  @!UP0 UIADD3 UR10, UPT, UPT, UR10, 0x20, URZ ;  /* 0x000000200a0a8890 */ /* 0x000fe2000fffe0ff */
[C---:B------:R-:W-:Y:S01]  /*4bc0*/  ISETP.NE.AND P0, PT, R14.reuse, 0x2, PT ;  /* 0x000000020e00780c */ /* 0x040fe20003f05270 */
[----:B------:R-:W-:Y:S02]  /*4bd0*/  UIADD3 UR32, UPT, UPT, UR13, UR23, URZ ;  /* 0x000000170d207290 */ /* 0x000fe4000fffe0ff */
[----:B------:R-:W-:Y:S01]  /*4be0*/  IMAD.U32 R8, RZ, RZ, UR7 ;  /* 0x00000007ff087e24 */ /* 0x000fe2000f8e00ff */
[----:B------:R-:W-:Y:S02]  /*4bf0*/  SEL R0, RZ, 0x1, P0 ;  /* 0x00000001ff007807 */ /* 0x000fe40000000000 */
[----:B------:R-:W-:Y:S02]  /*4c00*/  SEL R14, R14, RZ, P0 ;  /* 0x000000ff0e0e7207 */ /* 0x000fe40000000000 */
[----:B------:R-:W-:Y:S01]  /*4c10*/  @!P1 R2UR UR18, R8 ;  /* 0x00000000081292ca */ /* 0x000fe200000e0000 */
[----:B------:R-:W-:Y:S01]  /*4c20*/  UIADD3 UR29, UPT, UPT, UR14, UR22, URZ ;  /* 0x000000160e1d7290 */ /* 0x000fe2000fffe0ff */
[----:B------:R-:W-:Y:S01]  /*4c30*/  IMAD.U32 R9, RZ, RZ, UR4 ;  /* 0x00000004ff097e24 */ /* 0x000fe2000f8e00ff */
[----:B------:R-:W-:Y:S01]  /*4c40*/  @!UP0 ULEA UR4, UR6, UR24, 0xc ;  /* 0x0000001806048291 */ /* 0x000fe2000f8e60ff */
[----:B------:R-:W-:Y:S03]  /*4c50*/  LOP3.LUT R13, R13, R0, RZ, 0x3c, !PT ;  /* 0x000000000d0d7212 */ /* 0x000fe600078e3cff */
[----:B------:R-:W-:Y:S01]  /*4c60*/  @!P1 R2UR UR19, R9 ;  /* 0x00000000091392ca */ /* 0x000fe200000e0000 */
[----:B------:R-:W-:Y:S01]  /*4c70*/  @!UP0 UIADD3 UR8, UPT, UPT, UR4, 0x200, URZ ;  /* 0x0000020004088890 */ /* 0x000fe2000fffe0ff */
[----:B------:R-:W-:Y:S01]  /*4c80*/  VOTEU.ALL UP0, P1 ;  /* 0x0000000000ff7886 */ /* 0x000fe20000800000 */
[----:B------:R-:W-:Y:S10]  /*4c90*/  UPRMT UR4, UR54, 0x654, UR9 ;  /* 0x0000065436047896 */ /* 0x000ff40008000009 */
[----:B------:R1:W-:Y:S01]  /*4ca0*/  @!UP0 UTMALDG.3D [UR8], [UR18], desc[UR20] ;  /* 0x00001408120085b4 */ /* 0x0003e20008011000 */
[----:B------:R3:W-:Y:S01]  /*4cb0*/  @!P1 SYNCS.ARRIVE.TRANS64.RED.A0TR RZ, [UR5+0x40], R7 ;  /* 0x00004007ffff99a7 */ /* 0x0007e20008300405 */
[----:B------:R-:W-:Y:S01]  /*4cc0*/  SYNCS.ARRIVE.TRANS64.RED.A1T0 RZ, [UR4], RZ ;  /* 0x000000ffffff79a7 */ /* 0x000fe20008100404 */
[----:B------:R-:W-:Y:S04]  /*4cd0*/  UIADD3 UR4, UPT, UPT, UR6, 0x1, URZ ;  /* 0x0000000106047890 */ /* 0x000fe8000fffe0ff */
[----:B------:R-:W-:Y:S04]  /*4ce0*/  UISETP.NE.AND UP0, UPT, UR4, 0x3, UPT ;  /* 0x000000030400788c */ /* 0x000fe8000bf05270 */
[----:B------:R-:W-:Y:S06]  /*4cf0*/  USEL UR5, URZ, 0x1, UP0 ;  /* 0x00000001ff057887 */ /* 0x000fec0008000000 */
[----:B------:R-:W-:Y:S01]  /*4d00*/  LOP3.LUT R15, R15, UR5, RZ, 0x3c, !PT ;  /* 0x000000050f0f7c12 */ /* 0x000fe2000f8e3cff */
[----:B-1----:R-:W-:Y:S01]  /*4d10*/  USEL UR12, UR4, URZ, UP0 ;  /* 0x000000ff040c7287 */ /* 0x002fe20008000000 */
[----:B------:R-:W-:Y:S11]  /*4d20*/  BRA.U UP1, `(.L_x_83) ;  /* 0xfffffff101f07547 */ /* 0x000ff6000b83ffff */
[----:B------:R-:W-:Y:S01]  /*4d30*/  UIADD3 UR24, UPT, UPT, UR24, 0x58, URZ ;  /* 0x0000005818187890 */ /* 0x000fe2000fffe0ff */
[----:B------:R-:W-:-:S03]  /*4d40*/  SHF.L.U32 R2, R15, 0x1f, RZ ;  /* 0x0000001f0f027819 */ /* 0x000fc600000006ff */
[----:B------:R-:W-:-:S09]  /*4d50*/  ULEA UR4, UR12, UR24, 0x3 ;  /* 0x000000180c047291 */ /* 0x000fd2000f8e18ff */
[----:B------:R-:W1:Y:S02]  /*4d60*/  SYNCS.PHASECHK.TRANS64.TRYWAIT P0, [UR4], R2 ;  /* 0x00000002ff0075a7 */ /* 0x000e640008001104 */
[----:B-1----:R-:W-:Y:S05]  /*4d70*/  @!P0 BRA `(.L_x_84) ;  /* 0x0000003000188947 */ /* 0x002fea0003800000 */
.L_x_156:
        /* <DEDUP_REMOVED lines=9> */
.L_x_158:
[----:B------:R-:W-:-:S04]  /*4e10*/  UIADD3 UR4, UPT, UPT, UR4, 0x1, URZ ;  /* 0x0000000104047890 */ /* 0x000fc8000fffe0ff */
[----:B------:R-:W-:-:S04]  /*4e20*/  UISETP.NE.AND UP0, UPT, UR4, 0x3, UPT ;  /* 0x000000030400788c */ /* 0x000fc8000bf05270 */
[----:B------:R-:W-:Y:S02]  /*4e30*/  USEL UR5, URZ, 0x1, UP0 ;  /* 0x00000001ff057887 */ /* 0x000fe40008000000 */
[----:B------:R-:W-:-:S04]  /*4e40*/  USEL UR4, UR4, URZ, UP0 ;  /* 0x000000ff04047287 */ /* 0x000fc80008000000 */
[----:B------:R-:W-:Y:S01]  /*4e50*/  ULEA UR4, UR4, UR24, 0x3 ;  /* 0x0000001804047291 */ /* 0x000fe2000f8e18ff */
[----:B-1----:R-:W-:-:S04]  /*4e60*/  LOP3.LUT R2, R15, UR5, RZ, 0x3c, !PT ;  /* 0x000000050f027c12 */ /* 0x002fc8000f8e3cff */
[----:B------:R-:W-:Y:S01]  /*4e70*/  SHF.L.U32 R2, R2, 0x1f, RZ ;  /* 0x0000001f02027819 */ /* 0x000fe200000006ff */
[----:B------:R-:W-:-:S07]  /*4e80*/  IMAD.U32 R0, RZ, RZ, UR4 ;  /* 0x00000004ff007e24 */ /* 0x000fce000f8e00ff */
.L_x_86:
[----:B-1----:R1:W4:Y:S02]  /*4e90*/  SYNCS.PHASECHK.TRANS64.TRYWAIT P0, [R0+URZ], R2 ;  /* 0x00000002000075a7 */ /* 0x00232400080011ff */
[----:B----4-:R-:W-:Y:S05]  /*4ea0*/  @!P0 NANOSLEEP.SYNCS 0x989680 ;  /* 0x009896800000895d */ /* 0x010fea0003900000 */
[----:B------:R-:W4:Y:S02]  /*4eb0*/  @!P0 SYNCS.PHASECHK.TRANS64 P0, [R0+URZ], R2 ;  /* 0x00000002000085a7 */ /* 0x000f2400080010ff */
[----:B--2-4-:R-:W-:Y:S05]  /*4ec0*/  @P0 EXIT ;  /* 0x000000000000094d */ /* 0x014fea0003800000 */
[----:B------:R-:W-:Y:S05]  /*4ed0*/  BRA `(.L_x_86) ;  /* 0xfffffffc00ec7947 */ /* 0x000fea000383ffff */
.L_x_74:
[----:B------:R-:W-:-:S06]  /*4ee0*/  UISETP.GE.AND UP0, UPT, UR22, 0x4, UPT ;  /* 0x000000041600788c */ /* 0x000fcc000bf06270 */
[----:B------:R-:W-:-:S13]  /*4ef0*/  PLOP3.LUT P0, PT, PT, PT, UP0, 0x80, 0x8 ;  /* 0x000000000008781c */ /* 0x000fda0003f0f008 */
[----:B-1----:R-:W-:Y:S05]  /*4f00*/  @!P0 EXIT ;  /* 0x000000000000894d */ /* 0x002fea0003800000 */
[----:B------:R-:W-:Y:S01]  /*4f10*/  BAR.SYNC.DEFER_BLOCKING 0x6, 0xa0 ;  /* 0x0182800000007b1d */ /* 0x000fe20000010000 */
[C---:B------:R-:W-:Y:S01]  /*4f20*/  IMAD.SHL.U32 R3, R55.reuse, 0x20, RZ ;  /* 0x0000002037037824 */ /* 0x040fe200078e00ff */
[----:B------:R-:W-:Y:S01]  /*4f30*/  SHF.R.U32.HI R4, RZ, 0x1, R55 ;  /* 0x00000001ff047819 */ /* 0x000fe20000011637 */
[C---:B------:R-:W-:Y:S01]  /*4f40*/  IMAD.SHL.U32 R2, R55.reuse, 0x10, RZ ;  /* 0x0000001037027824 */ /* 0x040fe200078e00ff */
[C---:B------:R-:W-:Y:S01]  /*4f50*/  LOP3.LUT P0, RZ, R55.reuse, 0x4, RZ, 0xc0, !PT ;  /* 0x0000000437ff7812 */ /* 0x040fe2000780c0ff */
[----:B------:R-:W-:Y:S01]  /*4f60*/  IMAD.U32 R23, R55, 0x10000, RZ ;  /* 0x0001000037177824 */ /* 0x000fe200078e00ff */
[----:B------:R-:W-:Y:S01]  /*4f70*/  UMOV UR44, 0x400 ;  /* 0x00000400002c7882 */ /* 0x000fe20000000000 */
[----:B------:R-:W1:Y:S01]  /*4f80*/  LDCU.64 UR4, c[0x0][0x890] ;  /* 0x00011200ff0477ac */ /* 0x000e620008000a00 */
[----:B------:R-:W2:Y:S01]  /*4f90*/  LDC.64 R42, c[0x0][0x8b0] ;  /* 0x00022c00ff2a7b82 */ /* 0x000ea20000000a00 */
[----:B------:R-:W-:Y:S01]  /*4fa0*/  LOP3.LUT R5, R3, 0xc0, RZ, 0xc0, !PT ;  /* 0x000000c003057812 */ /* 0x000fe200078ec0ff */
[----:B------:R-:W-:Y:S01]  /*4fb0*/  IMAD.SHL.U32 R44, R55, 0x4, RZ ;  /* 0x00000004372c7824 */ /* 0x000fe200078e00ff */
[----:B------:R-:W-:Y:S01]  /*4fc0*/  ULEA UR44, UR54, UR44, 0x18 ;  /* 0x0000002c362c7291 */ /* 0x000fe2000f8ec0ff */
[----:B------:R-:W-:Y:S01]  /*4fd0*/  LOP3.LUT R2, R2, 0x600, RZ, 0xc0, !PT ;  /* 0x0000060002027812 */ /* 0x000fe200078ec0ff */
[----:B------:R-:W-:Y:S01]  /*4fe0*/  IMAD.MOV.U32 R54, RZ, RZ, 0x10 ;  /* 0x00000010ff367424 */ /* 0x000fe200078e00ff */
[----:B------:R-:W-:Y:S01]  /*4ff0*/  LOP3.LUT R4, R5, 0x8, R4, 0xf8, !PT ;  /* 0x0000000805047812 */ /* 0x000fe200078ef804 */
[----:B------:R-:W-:Y:S01]  /*5000*/  IMAD.MOV.U32 R22, RZ, RZ, RZ ;  /* 0x000000ffff167224 */ /* 0x000fe200078e00ff */
[----:B------:R-:W3:Y:S01]  /*5010*/  LDC.64 R40, c[0x0][0x8a8] ;  /* 0x00022a00ff287b82 */ /* 0x000ee20000000a00 */
[----:B------:R-:W-:-:S02]  /*5020*/  LOP3.LUT R2, R2, 0x20, R3, 0xf8, !PT ;  /* 0x0000002002027812 */ /* 0x000fc400078ef803 */
[----:B------:R-:W-:Y:S02]  /*5030*/  CS2R R52, SRZ ;  /* 0x0000000000347805 */ /* 0x000fe4000001ff00 */
[----:B------:R-:W-:Y:S01]  /*5040*/  LOP3.LUT R23, R23, 0x600000, RZ, 0xc0, !PT ;  /* 0x0060000017177812 */ /* 0x000fe200078ec0ff */
[----:B------:R-:W-:Y:S01]  /*5050*/  IMAD.MOV.U32 R51, RZ, RZ, RZ ;  /* 0x000000ffff337224 */ /* 0x000fe200078e00ff */
[----:B------:R-:W-:Y:S01]  /*5060*/  LOP3.LUT R44, R4, 0x18, R44, 0x78, !PT ;  /* 0x00000018042c7812 */ /* 0x000fe200078e782c */
[----:B------:R-:W4:Y:S01]  /*5070*/  LDCU UR63, c[0x0][0x370] ;  /* 0x00006e00ff3f77ac */ /* 0x000f220008000800 */
[----:B------:R-:W-:Y:S01]  /*5080*/  LOP3.LUT R2, R2, 0x100, R3, 0xf8, !PT ;  /* 0x0000010002027812 */ /* 0x000fe200078ef803 */
[----:B------:R-:W4:Y:S01]  /*5090*/  LDS R0, [UR44+0x130] ;  /* 0x0001302cff007984 */ /* 0x000f220008000800 */
[----:B-1----:R-:W-:Y:S01]  /*50a0*/  IMAD.U32 R57, RZ, RZ, UR4 ;  /* 0x00000004ff397e24 */ /* 0x002fe2000f8e00ff */
[----:B------:R-:W-:Y:S01]  /*50b0*/  UIADD3 UR4, UPT, UPT, UR44, 0x200, URZ ;  /* 0x000002002c047890 */ /* 0x000fe2000fffe0ff */
[----:B------:R-:W-:Y:S01]  /*50c0*/  LOP3.LUT R44, R2, R44, RZ, 0xfc, !PT ;  /* 0x0000002c022c7212 */ /* 0x000fe200078efcff */
[----:B------:R-:W-:Y:S01]  /*50d0*/  IMAD.U32 R56, RZ, RZ, UR5 ;  /* 0x00000005ff387e24 */ /* 0x000fe2000f8e00ff */
[----:B------:R-:W-:Y:S01]  /*50e0*/  LOP3.LUT R55, R55, 0x60, RZ, 0xc0, !PT ;  /* 0x0000006037377812 */ /* 0x000fe200078ec0ff */
[----:B------:R-:W1:Y:S01]  /*50f0*/  LDCU UR41, c[0x0][0xb0c] ;  /* 0x00016180ff2977ac */ /* 0x000e620008000800 */
[----:B------:R-:W-:Y:S01]  /*5100*/  SEL R54, R54, 0xfffffff0, !P0 ;  /* 0xfffffff036367807 */ /* 0x000fe20004000000 */
[----:B------:R-:W-:Y:S01]  /*5110*/  IMAD.U32 R59, RZ, RZ, UR4 ;  /* 0x00000004ff3b7e24 */ /* 0x000fe2000f8e00ff */
[----:B------:R-:W1:Y:S01]  /*5120*/  LDCU UR39, c[0x0][0xb30] ;  /* 0x00016600ff2777ac */ /* 0x000e620008000800 */
[----:B------:R-:W1:Y:S01]  /*5130*/  LDCU.64 UR60, c[0x0][0x888] ;  /* 0x00011100ff3c77ac */ /* 0x000e620008000a00 */
[----:B------:R-:W1:Y:S01]  /*5140*/  LDCU.64 UR42, c[0x0][0xb28] ;  /* 0x00016500ff2a77ac */ /* 0x000e620008000a00 */
[----:B------:R-:W1:Y:S01]  /*5150*/  LDCU.128 UR56, c[0x0][0xb10] ;  /* 0x00016200ff3877ac */ /* 0x000e620008000c00 */
[----:B------:R-:W1:Y:S01]  /*5160*/  LDCU UR62, c[0x0][0x374] ;  /* 0x00006e80ff3e77ac */ /* 0x000e620008000800 */
[----:B------:R-:W-:Y:S01]  /*5170*/  UMOV UR55, 0x1 ;  /* 0x0000000100377882 */ /* 0x000fe20000000000 */
[----:B------:R-:W-:Y:S01]  /*5180*/  UMOV UR46, URZ ;  /* 0x000000ff002e7c82 */ /* 0x000fe20008000000 */
[----:B------:R-:W-:Y:S01]  /*5190*/  UMOV UR53, URZ ;  /* 0x000000ff00357c82 */ /* 0x000fe20008000000 */
[----:B------:R-:W-:Y:S01]  /*51a0*/  UMOV UR52, URZ ;  /* 0x000000ff00347c82 */ /* 0x000fe20008000000 */
[----:B-1234-:R-:W-:-:S07]  /*51b0*/  IMAD.IADD R23, R0, 0x1, R23 ;  /* 0x0000000100177824 */ /* 0x01efce00078e0217 */
.L_x_117:
[C---:B------:R-:W-:Y:S02]  /*51c0*/  LEA R0, R51.reuse, UR44, 0x3 ;  /* 0x0000002c33007c11 */ /* 0x040fe4000f8e18ff */
[----:B------:R-:W-:Y:S02]  /*51d0*/  SHF.L.U32 R2, R52, 0x1f, RZ ;  /* 0x0000001f34027819 */ /* 0x000fe400000006ff */
[----:B-1----:R-:W-:Y:S02]  /*51e0*/  LEA R4, R51, UR44, 0x4 ;  /* 0x0000002c33047c11 */ /* 0x002fe4000f8e20ff */
[----:B------:R-:W1:Y:S02]  /*51f0*/  SYNCS.PHASECHK.TRANS64.TRYWAIT P0, [R0+URZ+0x80], R2 ;  /* 0x00008002000075a7 */ /* 0x000e6400080011ff */
[----:B-1----:R-:W-:Y:S05]  /*5200*/  @!P0 BRA `(.L_x_87) ;  /* 0x0000002c00248947 */ /* 0x002fea0003800000 */
.L_x_159:
[----:B------:R-:W-:Y:S01]  /*5210*/  R2UR UR7, R58 ;  /* 0x000000003a0772ca */ /* 0x000fe200000e0000 */
[----:B------:R-:W2:Y:S01]  /*5220*/  LDS.128 R4, [R4+0x110] ;  /* 0x0001100004047984 */ /* 0x000ea20000000c00 */
[----:B-1----:R-:W-:Y:S01]  /*5230*/  VIADD R0, R0, 0x90 ;  /* 0x0000009000007836 */ /* 0x002fe20000000000 */
[----:B------:R-:W-:Y:S04]  /*5240*/  UISETP.GE.AND UP0, UPT, UR40, 0x1, UPT ;  /* 0x000000012800788c */ /* 0x000fe8000bf06270 */
[----:B------:R-:W-:Y:S01]  /*5250*/  PRMT R0, RZ, 0x654, R0 ;  /* 0x00000654ff007816 */ /* 0x000fe20000000000 */
[----:B------:R-:W-:Y:S01]  /*5260*/  @!PT LDS RZ, [RZ] ;  /* 0x00000000fffff984 */ /* 0x000fe20000000800 */
[----:B------:R-:W-:Y:S01]  /*5270*/  @!PT LDS RZ, [RZ] ;  /* 0x00000000fffff984 */ /* 0x000fe20000000800 */
[----:B------:R-:W-:Y:S01]  /*5280*/  @!PT LDS RZ, [RZ] ;  /* 0x00000000fffff984 */ /* 0x000fe20000000800 */
[----:B------:R-:W-:Y:S01]  /*5290*/  @!PT LDS RZ, [RZ] ;  /* 0x00000000fffff984 */ /* 0x000fe20000000800 */
[----:B------:R1:W-:Y:S06]  /*52a0*/  MEMBAR.ALL.CTA ;  /* 0x0000000000007992 */ /* 0x0003ec0000008000 */
[----:B-1----:R-:W1:Y:S02]  /*52b0*/  FENCE.VIEW.ASYNC.S ;  /* 0x00000000000073c6 */ /* 0x002e640000000000 */
[----:B-1----:R1:W-:Y:S01]  /*52c0*/  SYNCS.ARRIVE.TRANS64.RED.A1T0 RZ, [R0+URZ], RZ ;  /* 0x000000ff00ff79a7 */ /* 0x0023e200081004ff */
[----:B--2---:R-:W-:Y:S11]  /*52d0*/  LOP3.LUT P0, RZ, R6, 0x1, RZ, 0xc0, !PT ;  /* 0x0000000106ff7812 */ /* 0x004ff6000780c0ff */
[----:B------:R-:W-:Y:S02]  /*52e0*/  @!UPT UIADD3 URZ, UPT, UPT, URZ, URZ, URZ ;  /* 0x000000fffffff290 */ /* 0x000fe4000fffe0ff */
[----:B------:R-:W-:Y:S01]  /*52f0*/  VOTEU.ANY UP1, P0 ;  /* 0x0000000000ff7886 */ /* 0x000fe20000020100 */
[----:B------:R-:W-:Y:S01]  /*5300*/  PLOP3.LUT P0, PT, PT, PT, UP1, 0x80, 0x8 ;  /* 0x000000000008781c */ /* 0x000fe20003f0f018 */
[----:B------:R-:W-:Y:S06]  /*5310*/  UP2UR UR4, UPR, URZ, 0x2 ;  /* 0x00000002ff047883 */ /* 0x000fec0008000000 */
[----:B------:R-:W-:Y:S06]  /*5320*/  IMAD.U32 R60, RZ, RZ, UR4 ;  /* 0x00000004ff3c7e24 */ /* 0x000fec000f8e00ff */
[----:B------:R-:W-:Y:S02]  /*5330*/  @P0 SHF.R.U32.HI R2, RZ, 0x10, R5 ;  /* 0x00000010ff020819 */ /* 0x000fe40000011605 */
[----:B------:R-:W-:Y:S02]  /*5340*/  @P0 MOV R3, R4 ;  /* 0x0000000400030202 */ /* 0x000fe40000000f00 */
[----:B------:R-:W-:Y:S02]  /*5350*/  @P0 R2UR UR4, R2 ;  /* 0x00000000020402ca */ /* 0x000fe400000e0000 */
[----:B------:R-:W-:Y:S02]  /*5360*/  @P0 LOP3.LUT R4, R5, 0xffff, RZ, 0xc0, !PT ;  /* 0x0000ffff05040812 */ /* 0x000fe400078ec0ff */
[----:B------:R-:W-:Y:S02]  /*5370*/  @P0 R2UR UR6, R3 ;  /* 0x00000000030602ca */ /* 0x000fe400000e0000 */
[----:B------:R-:W-:Y:S07]  /*5380*/  @P0 R2UR UR5, R4 ;  /* 0x00000000040502ca */ /* 0x000fee00000e0000 */
[----:B------:R-:W-:Y:S02]  /*5390*/  @UP1 UMOV UR7, UR4 ;  /* 0x0000000400071c82 */ /* 0x000fe40008000000 */
[----:B------:R-:W-:Y:S02]  /*53a0*/  IMAD.U32 R58, RZ, RZ, UR7 ;  /* 0x00000007ff3a7e24 */ /* 0x000fe4000f8e00ff */
[----:B------:R-:W-:Y:S02]  /*53b0*/  @UP1 UMOV UR38, UR6 ;  /* 0x0000000600261c82 */ /* 0x000fe40008000000 */
[----:B------:R-:W-:Y:S01]  /*53c0*/  @UP1 UMOV UR37, UR5 ;  /* 0x0000000500251c82 */ /* 0x000fe20008000000 */
[----:B-1----:R-:W-:Y:S05]  /*53d0*/  BRA.U !UP0, `(.L_x_88) ;  /* 0x0000000108cc7547 */ /* 0x002fea000b800000 */
[----:B------:R-:W1:Y:S01]  /*53e0*/  LDCU UR12, c[0x0][0xb20] ;  /* 0x00016400ff0c77ac */ /* 0x000e620008000800 */
[----:B------:R-:W-:Y:S02]  /*53f0*/  UIMAD.WIDE.U32 UR4, UR62, UR59, URZ ;  /* 0x0000003b3e0472a5 */ /* 0x000fe4000f8e00ff */
[----:B------:R-:W-:Y:S02]  /*5400*/  UIMAD.WIDE.U32 UR6, UR63, UR56, URZ ;  /* 0x000000383f0672a5 */ /* 0x000fe4000f8e00ff */
[----:B------:R-:W-:Y:S02]  /*5410*/  UISETP.NE.AND UP0, UPT, UR58, 0x1, UPT ;  /* 0x000000013a00788c */ /* 0x000fe4000bf05270 */
[----:B------:R-:W-:Y:S02]  /*5420*/  UIMAD.WIDE.U32 UR8, UR37, UR59, URZ ;  /* 0x0000003b250872a5 */ /* 0x000fe4000f8e00ff */
[----:B------:R-:W-:Y:S02]  /*5430*/  UIMAD.WIDE.U32 UR10, UR38, UR56, URZ ;  /* 0x00000038260a72a5 */ /* 0x000fe4000f8e00ff */
[----:B------:R-:W-:Y:S02]  /*5440*/  UISETP.NE.AND UP1, UPT, UR41, 0x1, UPT ;  /* 0x000000012900788c */ /* 0x000fe4000bf25270 */
[----:B------:R-:W-:Y:S01]  /*5450*/  UISETP.NE.AND UP2, UPT, UR40, 0x1, UPT ;  /* 0x000000012800788c */ /* 0x000fe2000bf45270 */
[----:B------:R-:W-:Y:S02]  /*5460*/  UMOV UR4, UR5 ;  /* 0x0000000500047c82 */ /* 0x000fe40008000000 */
[----:B-1----:R-:W-:Y:S03]  /*5470*/  USHF.R.U32.HI UR5, URZ, UR12, UR4 ;  /* 0x0000000cff057299 */ /* 0x002fe60008011604 */
[----:B------:R-:W-:Y:S02]  /*5480*/  UMOV UR4, UR7 ;  /* 0x0000000700047c82 */ /* 0x000fe40008000000 */
[----:B------:R-:W-:Y:S02]  /*5490*/  USHF.R.U32.HI UR7, URZ, UR57, UR4 ;  /* 0x00000039ff077299 */ /* 0x000fe40008011604 */
[----:B------:R-:W-:Y:S02]  /*54a0*/  USEL UR4, UR62, UR5, !UP0 ;  /* 0x000000053e047287 */ /* 0x000fe4000c000000 */
[----:B------:R-:W-:Y:S01]  /*54b0*/  USEL UR7, UR63, UR7, !UP1 ;  /* 0x000000073f077287 */ /* 0x000fe2000c800000 */
[----:B------:R-:W-:Y:S01]  /*54c0*/  UMOV UR5, UR9 ;  /* 0x0000000900057c82 */ /* 0x000fe20008000000 */
[----:B------:R-:W-:Y:S02]  /*54d0*/  UIMAD.WIDE.U32 UR8, UR4, UR42, URZ ;  /* 0x0000002a040872a5 */ /* 0x000fe4000f8e00ff */
[----:B------:R-:W-:Y:S03]  /*54e0*/  USHF.R.U32.HI UR6, URZ, UR12, UR5 ;  /* 0x0000000cff067299 */ /* 0x000fe60008011605 */
[----:B------:R-:W-:Y:S01]  /*54f0*/  UMOV UR5, UR11 ;  /* 0x0000000b00057c82 */ /* 0x000fe20008000000 */
[----:B------:R-:W-:Y:S02]  /*5500*/  UIMAD.WIDE.U32 UR10, UR7, UR42, URZ ;  /* 0x0000002a070a72a5 */ /* 0x000fe4000f8e00ff */
[----:B------:R-:W-:Y:S02]  /*5510*/  USHF.R.U32.HI UR12, URZ, UR57, UR5 ;  /* 0x00000039ff0c7299 */ /* 0x000fe40008011605 */
[----:B------:R-:W-:Y:S01]  /*5520*/  USEL UR6, UR37, UR6, !UP0 ;  /* 0x0000000625067287 */ /* 0x000fe2000c000000 */
[----:B------:R-:W-:Y:S02]  /*5530*/  UMOV UR5, UR9 ;  /* 0x0000000900057c82 */ /* 0x000fe40008000000 */
[----:B------:R-:W-:Y:S01]  /*5540*/  UMOV UR10, UR11 ;  /* 0x0000000b000a7c82 */ /* 0x000fe20008000000 */
[----:B------:R-:W-:Y:S02]  /*5550*/  @UP2 USHF.R.U32.HI UR4, URZ, UR43, UR5 ;  /* 0x0000002bff042299 */ /* 0x000fe40008011605 */
[----:B------:R-:W-:Y:S02]  /*5560*/  @UP2 USHF.R.U32.HI UR7, URZ, UR43, UR10 ;  /* 0x0000002bff072299 */ /* 0x000fe4000801160a */
[----:B------:R-:W-:Y:S02]  /*5570*/  UIMAD UR4, UR40, UR4, URZ ;  /* 0x00000004280472a4 */ /* 0x000fe4000f8e02ff */
[----:B------:R-:W-:Y:S02]  /*5580*/  UIMAD.WIDE.U32 UR10, UR6, UR42, URZ ;  /* 0x0000002a060a72a5 */ /* 0x000fe4000f8e00ff */
[----:B------:R-:W-:Y:S02]  /*5590*/  USEL UR5, UR38, UR12, !UP1 ;  /* 0x0000000c26057287 */ /* 0x000fe4000c800000 */
[----:B------:R-:W-:Y:S02]  /*55a0*/  UIMAD UR8, UR40, UR7, URZ ;  /* 0x00000007280872a4 */ /* 0x000fe4000f8e02ff */
[----:B------:R-:W-:Y:S03]  /*55b0*/  UISETP.GE.AND UP0, UPT, UR6, UR4, UPT ;  /* 0x000000040600728c */ /* 0x000fe6000bf06270 */
[----:B------:R-:W-:Y:S01]  /*55c0*/  UMOV UR4, UR11 ;  /* 0x0000000b00047c82 */ /* 0x000fe20008000000 */
[----:B------:R-:W-:Y:S02]  /*55d0*/  UISETP.GE.OR UP0, UPT, UR5, UR8, UP0 ;  /* 0x000000080500728c */ /* 0x000fe40008706670 */
[----:B------:R-:W-:Y:S02]  /*55e0*/  USHF.R.U32.HI UR4, URZ, UR43, UR4 ;  /* 0x0000002bff047299 */ /* 0x000fe40008011604 */
[----:B------:R-:W-:Y:S02]  /*55f0*/  UIMAD.WIDE.U32 UR8, UR5, UR42, URZ ;  /* 0x0000002a050872a5 */ /* 0x000fe4000f8e00ff */
[----:B------:R-:W-:Y:S02]  /*5600*/  USEL UR11, UR6, UR4, !UP2 ;  /* 0x00000004060b7287 */ /* 0x000fe4000d000000 */
[----:B------:R-:W-:Y:S02]  /*5610*/  UIADD3 UR8, UPT, UPT, -UR5, URZ, URZ ;  /* 0x000000ff05087290 */ /* 0x000fe4000fffe1ff */
[----:B------:R-:W-:Y:S01]  /*5620*/  UIADD3 UR10, UPT, UPT, -UR11, URZ, URZ ;  /* 0x000000ff0b0a7290 */ /* 0x000fe2000fffe1ff */
[----:B------:R-:W-:Y:S01]  /*5630*/  @!UP0 UMOV UR4, UR9 ;  /* 0x0000000900048c82 */ /* 0x000fe20008000000 */
[----:B------:R-:W-:Y:S02]  /*5640*/  UIADD3 UR9, UPT, UPT, -UR6, URZ, URZ ;  /* 0x000000ff06097290 */ /* 0x000fe4000fffe1ff */
[----:B------:R-:W-:Y:S02]  /*5650*/  @!UP0 USHF.R.U32.HI UR4, URZ, UR43, UR4 ;  /* 0x0000002bff048299 */ /* 0x000fe40008011604 */
[----:B------:R-:W-:Y:S02]  /*5660*/  UIMAD UR10, UR40, UR10, UR6 ;  /* 0x0000000a280a72a4 */ /* 0x000fe4000f8e0206 */
[----:B------:R-:W-:Y:S04]  /*5670*/  @!UP0 USEL UR4, UR5, UR4, !UP2 ;  /* 0x0000000405048287 */ /* 0x000fe8000d000000 */
[----:B------:R-:W-:Y:S02]  /*5680*/  @!UP0 UIMAD UR10, UR7, UR10, UR4 ;  /* 0x0000000a070a82a4 */ /* 0x000fe4000f8e0204 */
[----:B------:R-:W-:Y:S02]  /*5690*/  @!UP0 UIADD3 UR11, UPT, UPT, UR11, -UR4, URZ ;  /* 0x800000040b0b8290 */ /* 0x000fe4000fffe0ff */
[----:B------:R-:W-:Y:S02]  /*56a0*/  UIMAD UR7, UR41, UR8, UR38 ;  /* 0x00000008290772a4 */ /* 0x000fe4000f8e0226 */
[----:B------:R-:W-:Y:S02]  /*56b0*/  @!UP0 UIMAD UR6, UR11, UR40, UR5 ;  /* 0x000000280b0682a4 */ /* 0x000fe4000f8e0205 */
[----:B------:R-:W-:Y:S01]  /*56c0*/  UIMAD UR4, UR58, UR9, UR37 ;  /* 0x000000093a0472a4 */ /* 0x000fe2000f8e0225 */
[----:B------:R-:W-:Y:S02]  /*56d0*/  @!UP0 UMOV UR5, UR10 ;  /* 0x0000000a00058c82 */ /* 0x000fe40008000000 */
[----:B------:R-:W-:Y:S02]  /*56e0*/  UIMAD UR38, UR5, UR41, UR7 ;  /* 0x00000029052672a4 */ /* 0x000fe4000f8e0207 */
[----:B------:R-:W-:Y:S11]  /*56f0*/  UIMAD UR37, UR6, UR58, UR4 ;  /* 0x0000003a062572a4 */ /* 0x000ff6000f8e0204 */
[----:B------:R-:W-:Y:S01]  /*5700*/  @!UPT UIADD3 URZ, UPT, UPT, URZ, URZ, URZ ;  /* 0x000000fffffff290 */ /* 0x000fe2000fffe0ff */
.L_x_88:
[----:B------:R-:W-:Y:S01]  /*5710*/  UISETP.NE.AND UP0, UPT, UR39, 0x1, UPT ;  /* 0x000000012700788c */ /* 0x000fe2000bf05270 */
[----:B------:R-:W-:Y:S01]  /*5720*/  R2UR UR11, R59 ;  /* 0x000000003b0b72ca */ /* 0x000fe200000e0000 */
[----:B------:R-:W-:Y:S01]  /*5730*/  USHF.L.U32 UR50, UR29, 0x6, URZ ;  /* 0x000000061d327899 */ /* 0x000fe200080006ff */
[----:B------:R-:W-:Y:S01]  /*5740*/  IADD3 R51, PT, PT, R51, 0x1, RZ ;  /* 0x0000000133337810 */ /* 0x000fe20007ffe0ff */
[----:B------:R-:W-:Y:S07]  /*5750*/  USHF.L.U32 UR49, UR32, 0x6, URZ ;  /* 0x0000000620317899 */ /* 0x000fee00080006ff */
[----:B------:R-:W1:Y:S01]  /*5760*/  @!UP0 LDCU.128 UR12, c[0x0][0xb10] ;  /* 0x00016200ff0c87ac */ /* 0x000e620008000c00 */
[----:B------:R-:W2:Y:S01]  /*5770*/  @!UP0 LDCU UR5, c[0x0][0xb0c] ;  /* 0x00016180ff0587ac */ /* 0x000ea20008000800 */
[----:B------:R-:W3:Y:S01]  /*5780*/  @!UP0 LDCU UR10, c[0x0][0xb20] ;  /* 0x00016400ff0a87ac */ /* 0x000ee20008000800 */
[----:B-1----:R-:W-:Y:S02]  /*5790*/  UIMAD.WIDE.U32 UR8, UR38, UR12, URZ ;  /* 0x0000000c260872a5 */ /* 0x002fe4000f8e00ff */
[----:B------:R-:W-:Y:S02]  /*57a0*/  UIMAD.WIDE.U32 UR6, UR37, UR15, URZ ;  /* 0x0000000f250672a5 */ /* 0x000fe4000f8e00ff */
[----:B------:R-:W-:Y:S03]  /*57b0*/  @!UP0 UISETP.NE.AND UP1, UPT, UR14, 0x1, UPT ;  /* 0x000000010e00888c */ /* 0x000fe6000bf25270 */
[----:B------:R-:W-:Y:S01]  /*57c0*/  @!UP0 UMOV UR4, UR9 ;  /* 0x0000000900048c82 */ /* 0x000fe20008000000 */
[----:B--2---:R-:W-:Y:S02]  /*57d0*/  @!UP0 UISETP.NE.AND UP2, UPT, UR5, 0x1, UPT ;  /* 0x000000010500888c */ /* 0x004fe4000bf45270 */
[----:B------:R-:W-:Y:S01]  /*57e0*/  @!UP0 USHF.R.U32.HI UR4, URZ, UR13, UR4 ;  /* 0x0000000dff048299 */ /* 0x000fe20008011604 */
[----:B------:R-:W-:Y:S02]  /*57f0*/  @!UP0 UMOV UR6, UR7 ;  /* 0x0000000700068c82 */ /* 0x000fe40008000000 */
[----:B---3--:R-:W-:Y:S02]  /*5800*/  @!UP0 USHF.R.U32.HI UR6, URZ, UR10, UR6 ;  /* 0x0000000aff068299 */ /* 0x008fe40008011606 */
[----:B------:R-:W-:Y:S02]  /*5810*/  @!UP0 USEL UR7, UR38, UR4, !UP2 ;  /* 0x0000000426078287 */ /* 0x000fe4000d000000 */
[----:B------:R-:W-:Y:S04]  /*5820*/  @!UP0 USEL UR6, UR37, UR6, !UP1 ;  /* 0x0000000625068287 */ /* 0x000fe8000c800000 */
[----:B------:R-:W-:Y:S02]  /*5830*/  @!UP0 UIADD3 UR4, UPT, UPT, -UR7, UR6, URZ ;  /* 0x0000000607048290 */ /* 0x000fe4000fffe1ff */
[----:B------:R-:W-:Y:S02]  /*5840*/  @!UP0 UIADD3 UR6, UPT, UPT, UR7, -UR6, URZ ;  /* 0x8000000607068290 */ /* 0x000fe4000fffe0ff */
[----:B------:R-:W-:Y:S02]  /*5850*/  @!UP0 UIMAD UR38, UR4, UR5, UR38 ;  /* 0x00000005042682a4 */ /* 0x000fe4000f8e0226 */
[----:B------:R-:W-:Y:S02]  /*5860*/  @!UP0 UIMAD UR37, UR6, UR14, UR37 ;  /* 0x0000000e062582a4 */ /* 0x000fe4000f8e0225 */
[----:B------:R-:W-:Y:S09]  /*5870*/  ULOP3.LUT UP0, URZ, UR11, 0x1b0, URZ, 0xc0, !UPT ;  /* 0x000001b00bff7892 */ /* 0x000ff2000f80c0ff */
[----:B------:R-:W-:Y:S05]  /*5880*/  BRA.U !UP0, `(.L_x_89) ;  /* 0x00000001087c7547 */ /* 0x000fea000b800000 */
[----:B------:R-:W1:Y:S01]  /*5890*/  LDCU.64 UR8, c[0x4][0x80] ;  /* 0x01001000ff0877ac */ /* 0x000e620008000a00 */
[----:B------:R-:W-:Y:S01]  /*58a0*/  MOV R2, 0x0 ;  /* 0x0000000000027802 */ /* 0x000fe20000000f00 */
[----:B------:R-:W-:Y:S02]  /*58b0*/  HFMA2 R12, -RZ, RZ, 0, 5.9604644775390625e-08 ;  /* 0x00000001ff0c7431 */ /* 0x000fe400000001ff */
[----:B------:R-:W-:Y:S01]  /*58c0*/  IMAD.MOV.U32 R8, RZ, RZ, 0x70 ;  /* 0x00000070ff087424 */ /* 0x000fe200078e00ff */
[----:B------:R2:W3:Y:S01]  /*58d0*/  LDC.64 R14, c[0x4][R2] ;  /* 0x01000000020e7b82 */ /* 0x0004e20000000a00 */
[----:B------:R-:W4:Y:S01]  /*58e0*/  LDCU.64 UR6, c[0x4][0x88] ;  /* 0x01001100ff0677ac */ /* 0x000f220008000a00 */
[----:B------:R-:W-:Y:S01]  /*58f0*/  IMAD.MOV.U32 R13, RZ, RZ, RZ ;  /* 0x000000ffff0d7224 */ /* 0x000fe200078e00ff */
[----:B------:R-:W2:Y:S01]  /*5900*/  LDCU.64 UR4, c[0x4][0x8] ;  /* 0x01000100ff0477ac */ /* 0x000ea20008000a00 */
[----:B-1----:R-:W-:Y:S01]  /*5910*/  MOV R5, UR9 ;  /* 0x0000000900057c02 */ /* 0x002fe20008000f00 */
[----:B------:R-:W-:Y:S01]  /*5920*/  IMAD.U32 R4, RZ, RZ, UR8 ;  /* 0x00000008ff047e24 */ /* 0x000fe2000f8e00ff */
[----:B----4-:R-:W-:Y:S01]  /*5930*/  MOV R7, UR7 ;  /* 0x0000000700077c02 */ /* 0x010fe20008000f00 */
[----:B------:R-:W-:Y:S01]  /*5940*/  IMAD.U32 R6, RZ, RZ, UR6 ;  /* 0x00000006ff067e24 */ /* 0x000fe2000f8e00ff */
[----:B--2---:R-:W-:Y:S01]  /*5950*/  MOV R11, UR5 ;  /* 0x00000005000b7c02 */ /* 0x004fe20008000f00 */
[----:B------:R-:W-:Y:S02]  /*5960*/  IMAD.U32 R10, RZ, RZ, UR4 ;  /* 0x00000004ff0a7e24 */ /* 0x000fe4000f8e00ff */
[----:B------:R-:W-:Y:S07]  /*5970*/  LEPC R20, `(.L_x_90) ;  /* 0x000000001014794e */ /* 0x000fee0000000000 */
[----:B---3-5:R-:W-:Y:S05]  /*5980*/  CALL.ABS.NOINC R14 ;  /* 0x000000000e007343 */ /* 0x028fea0003c00000 */
.L_x_90:
[----:B------:R-:W1:Y:S01]  /*5990*/  LDCU.64 UR8, c[0x4][0x80] ;  /* 0x01001000ff0877ac */ /* 0x000e620008000a00 */
[----:B------:R-:W2:Y:S01]  /*59a0*/  LDC.64 R2, c[0x4][R2] ;  /* 0x0100000002027b82 */ /* 0x000ea20000000a00 */
[----:B------:R-:W-:Y:S02]  /*59b0*/  HFMA2 R12, -RZ, RZ, 0, 5.9604644775390625e-08 ;  /* 0x00000001ff0c7431 */ /* 0x000fe400000001ff */
[----:B------:R-:W-:Y:S02]  /*59c0*/  IMAD.MOV.U32 R8, RZ, RZ, 0x70 ;  /* 0x00000070ff087424 */ /* 0x000fe400078e00ff */
[----:B------:R-:W-:Y:S01]  /*59d0*/  IMAD.MOV.U32 R13, RZ, RZ, RZ ;  /* 0x000000ffff0d7224 */ /* 0x000fe200078e00ff */
[----:B------:R-:W3:Y:S01]  /*59e0*/  LDCU.64 UR6, c[0x4][0x88] ;  /* 0x01001100ff0677ac */ /* 0x000ee20008000a00 */
[----:B------:R-:W4:Y:S01]  /*59f0*/  LDCU.64 UR4, c[0x4][0x8] ;  /* 0x01000100ff0477ac */ /* 0x000f220008000a00 */
[----:B-1----:R-:W-:Y:S02]  /*5a00*/  MOV R4, UR8 ;  /* 0x0000000800047c02 */ /* 0x002fe40008000f00 */
[----:B------:R-:W-:Y:S02]  /*5a10*/  MOV R5, UR9 ;  /* 0x0000000900057c02 */ /* 0x000fe40008000f00 */
[----:B---3--:R-:W-:Y:S01]  /*5a20*/  MOV R7, UR7 ;  /* 0x0000000700077c02 */ /* 0x008fe20008000f00 */
[----:B------:R-:W-:Y:S01]  /*5a30*/  IMAD.U32 R6, RZ, RZ, UR6 ;  /* 0x00000006ff067e24 */ /* 0x000fe2000f8e00ff */
[----:B----4-:R-:W-:Y:S01]  /*5a40*/  MOV R11, UR5 ;  /* 0x00000005000b7c02 */ /* 0x010fe20008000f00 */
[----:B------:R-:W-:Y:S02]  /*5a50*/  IMAD.U32 R10, RZ, RZ, UR4 ;  /* 0x00000004ff0a7e24 */ /* 0x000fe4000f8e00ff */
[----:B------:R-:W-:Y:S07]  /*5a60*/  LEPC R20, `(.L_x_89) ;  /* 0x000000001014794e */ /* 0x000fee0000000000 */
[----:B--2---:R-:W-:Y:S05]  /*5a70*/  CALL.ABS.NOINC R2 ;  /* 0x0000000002007343 */ /* 0x004fea0003c00000 */
.L_x_89:
[----:B------:R-:W-:Y:S02]  /*5a80*/  R2UR UR6, R49 ;  /* 0x00000000310672ca */ /* 0x000fe400000e0000 */
[----:B------:R-:W-:Y:S02]  /*5a90*/  R2UR UR5, R57 ;  /* 0x00000000390572ca */ /* 0x000fe400000e0000 */
[----:B------:R-:W-:Y:S02]  /*5aa0*/  R2UR UR4, R56 ;  /* 0x00000000380472ca */ /* 0x000fe400000e0000 */
[----:B------:R-:W-:Y:S02]  /*5ab0*/  ISETP.NE.U32.AND P4, PT, R42, RZ, PT ;  /* 0x000000ff2a00720c */ /* 0x000fe40003f85070 */
[----:B------:R-:W-:Y:S02]  /*5ac0*/  ISETP.NE.U32.AND P2, PT, RZ, UR60, PT ;  /* 0x0000003cff007c0c */ /* 0x000fe4000bf45070 */
[----:B------:R-:W-:Y:S02]  /*5ad0*/  ISETP.NE.AND.EX P4, PT, R43, RZ, PT, P4 ;  /* 0x000000ff2b00720c */ /* 0x000fe40003f85340 */
[----:B------:R-:W-:Y:S01]  /*5ae0*/  ISETP.NE.AND.EX P2, PT, RZ, UR61, PT, P2 ;  /* 0x0000003dff007c0c */ /* 0x000fe2000bf45320 */
[----:B------:R-:W-:Y:S02]  /*5af0*/  UISETP.NE.AND UP2, UPT, UR6, URZ, UPT ;  /* 0x000000ff0600728c */ /* 0x000fe4000bf45270 */
[----:B------:R-:W-:Y:S04]  /*5b00*/  UISETP.NE.U32.AND UP0, UPT, UR5, URZ, UPT ;  /* 0x000000ff0500728c */ /* 0x000fe8000bf05070 */
[----:B------:R-:W-:Y:S01]  /*5b10*/  UISETP.NE.AND.EX UP1, UPT, UR4, URZ, UPT, UP0 ;  /* 0x000000ff0400728c */ /* 0x000fe2000bf25300 */
[----:B------:R-:W-:Y:S01]  /*5b20*/  PLOP3.LUT P1, PT, PT, PT, UP2, 0x80, 0x8 ;  /* 0x000000000008781c */ /* 0x000fe20003f2f028 */
[----:B------:R-:W-:Y:S03]  /*5b30*/  UPLOP3.LUT UP0, UPT, UPT, UPT, UPT, 0x40, 0x4 ;  /* 0x000000000004789c */ /* 0x000fe60003f0e870 */
[----:B------:R-:W-:Y:S06]  /*5b40*/  @UP2 UPLOP3.LUT UP0, UPT, UPT, UPT, UP1, 0x80, 0x8 ;  /* 0x000000000008289c */ /* 0x000fec0003f0f010 */
[----:B------:R-:W-:Y:S01]  /*5b50*/  PLOP3.LUT P0, PT, PT, PT, UP0, 0x80, 0x8 ;  /* 0x000000000008781c */ /* 0x000fe20003f0f008 */
[----:B------:R-:W-:Y:S01]  /*5b60*/  @!UPT UIADD3 URZ, UPT, UPT, URZ, URZ, URZ ;  /* 0x000000fffffff290 */ /* 0x000fe2000fffe0ff */
[----:B------:R-:W-:Y:S11]  /*5b70*/  BRA.U !UP1, `(.L_x_91) ;  /* 0x0000000109407547 */ /* 0x000ff6000b800000 */
[----:B------:R-:W-:Y:S01]  /*5b80*/  UISETP.NE.U32.AND UP0, UPT, UR60, URZ, UPT ;  /* 0x000000ff3c00728c */ /* 0x000fe2000bf05070 */
[----:B------:R-:W-:Y:S01]  /*5b90*/  R2UR UR6, R57 ;  /* 0x00000000390672ca */ /* 0x000fe200000e0000 */
[----:B------:R-:W1:Y:S01]  /*5ba0*/  LDCU.64 UR8, c[0x0][0x358] ;  /* 0x00006b00ff0877ac */ /* 0x000e620008000a00 */
[----:B------:R-:W-:Y:S02]  /*5bb0*/  HFMA2 R45, -RZ, RZ, 0, 5.9604644775390625e-08 ;  /* 0x00000001ff2d7431 */ /* 0x000fe400000001ff */
[----:B------:R-:W-:Y:S01]  /*5bc0*/  IMAD.MOV.U32 R0, RZ, RZ, 0x1 ;  /* 0x00000001ff007424 */ /* 0x000fe200078e00ff */
[----:B------:R-:W-:Y:S06]  /*5bd0*/  UISETP.NE.AND.EX UP0, UPT, UR61, URZ, UPT, UP0 ;  /* 0x000000ff3d00728c */ /* 0x000fec000bf05300 */
[----:B------:R-:W-:Y:S05]  /*5be0*/  PLOP3.LUT P3, PT, PT, PT, UP0, 0x80, 0x8 ;  /* 0x000000000008781c */ /* 0x000fea0003f6f008 */
[----:B------:R-:W2:Y:S01]  /*5bf0*/  @UP0 LDCU.64 UR4, c[0x0][0x888] ;  /* 0x00011100ff0407ac */ /* 0x000ea20008000a00 */
[----:B------:R-:W-:Y:S07]  /*5c00*/  @UP0 UIMAD UR6, UR36, UR6, URZ ;  /* 0x00000006240602a4 */ /* 0x000fee000f8e02ff */
[----:B------:R-:W-:Y:S01]  /*5c10*/  @!P3 PRMT R45, R0, 0x7610, R45 ;  /* 0x00007610002db816 */ /* 0x000fe2000000002d */
[----:B--2---:R-:W-:Y:S06]  /*5c20*/  @UP0 UIMAD.WIDE UR4, UR6, 0x4, UR4 ;  /* 0x00000004060408a5 */ /* 0x004fec000f8e0204 */
[----:B-----5:R-:W-:Y:S02]  /*5c30*/  IMAD.U32 R26, RZ, RZ, UR4 ;  /* 0x00000004ff1a7e24 */ /* 0x020fe4000f8e00ff */
[----:B------:R-:W-:Y:S03]  /*5c40*/  IMAD.U32 R27, RZ, RZ, UR5 ;  /* 0x00000005ff1b7e24 */ /* 0x000fe6000f8e00ff */
[----:B------:R-:W2:Y:S02]  /*5c50*/  @!UP0 LDCU UR4, c[0x0][0x880] ;  /* 0x00011000ff0487ac */ /* 0x000ea40008000800 */
[----:B-1----:R1:W5:Y:S02]  /*5c60*/  @P3 LDG.E R26, desc[UR8][R26.64] ;  /* 0x000000081a1a3981 */ /* 0x002364000c1e1900 */
[----:B-12---:R-:W-:Y:S02]  /*5c70*/  @!P3 MOV R26, UR4 ;  /* 0x00000004001abc02 */ /* 0x006fe40008000f00 */
.L_x_91:
[----:B------:R-:W-:Y:S05]  /*5c80*/  @!P4 BRA `(.L_x_92) ;  /* 0x000000000024c947 */ /* 0x000fea0003800000 */
[----:B------:R-:W-:Y:S01]  /*5c90*/  ISETP.NE.U32.AND P3, PT, R40, RZ, PT ;  /* 0x000000ff2800720c */ /* 0x000fe20003f65070 */
[----:B------:R-:W1:Y:S03]  /*5ca0*/  LDCU.64 UR4, c[0x0][0x358] ;  /* 0x00006b00ff0477ac */ /* 0x000e660008000a00 */
[----:B------:R-:W-:Y:S11]  /*5cb0*/  ISETP.NE.AND.EX P3, PT, R41, RZ, PT, P3 ;  /* 0x000000ff2900720c */ /* 0x000ff60003f65330 */
[----:B------:R-:W-:Y:S02]  /*5cc0*/  @!UPT UIADD3 URZ, UPT, UPT, URZ, URZ, URZ ;  /* 0x000000fffffff290 */ /* 0x000fe4000fffe0ff */
[----:B------:R-:W2:Y:S01]  /*5cd0*/  @P3 LDC.64 R2, c[0x0][0x8a8] ;  /* 0x00022a00ff023b82 */ /* 0x000ea20000000a00 */
[----:B------:R-:W-:Y:S04]  /*5ce0*/  @P3 IMAD R0, R42, UR36, RZ ;  /* 0x000000242a003c24 */ /* 0x000fe8000f8e02ff */
[----:B--2---:R-:W-:Y:S05]  /*5cf0*/  @P3 IMAD.WIDE R2, R0, 0x4, R2 ;  /* 0x0000000400023825 */ /* 0x004fea00078e0202 */
[----:B-1---5:R1:W5:Y:S02]  /*5d00*/  @P3 LDG.E R24, desc[UR4][R2.64] ;  /* 0x0000000402183981 */ /* 0x022364000c1e1900 */
[----:B-1----:R-:W2:Y:S02]  /*5d10*/  @!P3 LDC R24, c[0x0][0x8a0] ;  /* 0x00022800ff18bb82 */ /* 0x002ea40000000800 */
.L_x_92:
[----:B-----5:R-:W-:Y:S01]  /*5d20*/  FSETP.NEU.AND P3, PT, R26, RZ, PT ;  /* 0x000000ff1a00720b */ /* 0x020fe20003f6d000 */
[----:B------:R-:W-:Y:S01]  /*5d30*/  IMAD.U32 R2, RZ, RZ, UR46 ;  /* 0x0000002eff027e24 */ /* 0x000fe2000f8e00ff */
[----:B------:R-:W-:Y:S01]  /*5d40*/  SEL R5, RZ, 0xffffffff, P2 ;  /* 0xffffffffff057807 */ /* 0x000fe20001000000 */
[----:B------:R-:W-:Y:S01]  /*5d50*/  ULOP3.LUT UR4, UR55, 0x1, URZ, 0x3c, !UPT ;  /* 0x0000000137047892 */ /* 0x000fe2000f8e3cff */
[----:B------:R-:W-:Y:S01]  /*5d60*/  @P1 LOP3.LUT P2, RZ, R45, 0xff, RZ, 0xc0, !PT ;  /* 0x000000ff2dff1812 */ /* 0x000fe2000784c0ff */
[----:B------:R-:W-:Y:S01]  /*5d70*/  BSSY B1, `(.L_x_93) ;  /* 0x000003d000017945 */ /* 0x000fe20003800000 */
[----:B------:R-:W-:Y:S01]  /*5d80*/  @P1 SEL R0, RZ, 0xffffffff, P3 ;  /* 0xffffffffff001807 */ /* 0x000fe20001800000 */
[----:B------:R-:W-:Y:S01]  /*5d90*/  IMAD.MOV.U32 R65, RZ, RZ, 0x1 ;  /* 0x00000001ff417424 */ /* 0x000fe200078e00ff */
[----:B------:R-:W-:Y:S01]  /*5da0*/  LEA R2, R2, UR44, 0x3 ;  /* 0x0000002c02027c11 */ /* 0x000fe2000f8e18ff */
[----:B------:R-:W-:Y:S01]  /*5db0*/  IMAD.U32 R63, RZ, RZ, UR4 ;  /* 0x00000004ff3f7e24 */ /* 0x000fe2000f8e00ff */
[----:B------:R-:W-:Y:S01]  /*5dc0*/  @P0 SEL R0, R5, R0, !P2 ;  /* 0x0000000005000207 */ /* 0x000fe20005000000 */
[----:B------:R-:W-:Y:S01]  /*5dd0*/  IMAD.U32 R64, RZ, RZ, UR46 ;  /* 0x0000002eff407e24 */ /* 0x000fe2000f8e00ff */
[----:B------:R-:W-:Y:S02]  /*5de0*/  LEA R27, R22, UR44, 0x3 ;  /* 0x0000002c161b7c11 */ /* 0x000fe4000f8e18ff */
[----:B------:R-:W-:Y:S02]  /*5df0*/  CS2R R38, SRZ ;  /* 0x0000000000267805 */ /* 0x000fe4000001ff00 */
[----:B------:R-:W-:Y:S02]  /*5e00*/  @P1 LOP3.LUT R0, R0, 0x1, RZ, 0xc0, !PT ;  /* 0x0000000100001812 */ /* 0x000fe400078ec0ff */
[----:B------:R-:W-:Y:S02]  /*5e10*/  CS2R R36, SRZ ;  /* 0x0000000000247805 */ /* 0x000fe4000001ff00 */
[----:B------:R-:W-:Y:S02]  /*5e20*/  SHF.L.U32 R3, R53, 0x1f, RZ ;  /* 0x0000001f35037819 */ /* 0x000fe400000006ff */
[----:B------:R-:W-:Y:S02]  /*5e30*/  CS2R R30, SRZ ;  /* 0x00000000001e7805 */ /* 0x000fe4000001ff00 */
[----:B------:R-:W-:Y:S02]  /*5e40*/  ISETP.NE.U32.OR P5, PT, R0, 0x1, !P1 ;  /* 0x000000010000780c */ /* 0x000fe40004fa5470 */
[----:B------:R-:W-:Y:S02]  /*5e50*/  CS2R R28, SRZ ;  /* 0x00000000001c7805 */ /* 0x000fe4000001ff00 */
[----:B------:R-:W-:Y:S02]  /*5e60*/  PLOP3.LUT P2, PT, PT, PT, UP1, 0x80, 0x8 ;  /* 0x000000000008781c */ /* 0x000fe40003f4f018 */
[----:B------:R-:W-:Y:S02]  /*5e70*/  LEA.HI R25, R22, R22, RZ, 0x1 ;  /* 0x0000001616197211 */ /* 0x000fe400078f08ff */
[----:B------:R-:W-:Y:S02]  /*5e80*/  LOP3.LUT P4, R50, R45, 0xff, RZ, 0xc0, !PT ;  /* 0x000000ff2d327812 */ /* 0x000fe4000788c0ff */
[----:B------:R-:W-:Y:S02]  /*5e90*/  SEL R4, RZ, 0xffffffff, P3 ;  /* 0xffffffffff047807 */ /* 0x000fe40001800000 */
[----:B------:R-:W-:Y:S02]  /*5ea0*/  P2R R61, PR, RZ, 0x20 ;  /* 0x00000020ff3d7803 */ /* 0x000fe40000000000 */
[----:B------:R-:W-:Y:S03]  /*5eb0*/  @P5 SHF.L.U32 R0, R63, 0x1f, RZ ;  /* 0x0000001f3f005819 */ /* 0x000fe600000006ff */
[----:B------:R-:W-:Y:S01]  /*5ec0*/  @P2 SEL R4, R5, R4, !P4 ;  /* 0x0000000405042207 */ /* 0x000fe20006000000 */
[----:B------:R1:W3:Y:S03]  /*5ed0*/  @P5 SYNCS.PHASECHK.TRANS64.TRYWAIT P1, [R2+URZ+0x40], R0 ;  /* 0x00004000020055a7 */ /* 0x0002e600080211ff */
[----:B------:R-:W-:Y:S04]  /*5ee0*/  LOP3.LUT R4, R4, 0x1, RZ, 0xc0, !PT ;  /* 0x0000000104047812 */ /* 0x000fe800078ec0ff */
[----:B------:R-:W-:Y:S04]  /*5ef0*/  ISETP.NE.U32.AND P2, PT, R4, 0x1, PT ;  /* 0x000000010400780c */ /* 0x000fe80003f45070 */
[----:B------:R-:W-:Y:S01]  /*5f00*/  P2R R66, PR, RZ, 0x4 ;  /* 0x00000004ff427803 */ /* 0x000fe20000000000 */
[----:B------:R4:W2:Y:S01]  /*5f10*/  SYNCS.PHASECHK.TRANS64.TRYWAIT P0, [R27+URZ+0xa0], R3 ;  /* 0x0000a0031b0075a7 */ /* 0x0008a200080011ff */
[C---:B-1----:R-:W-:Y:S01]  /*5f20*/  IMAD.SHL.U32 R0, R25.reuse, 0x20, RZ ;  /* 0x0000002019007824 */ /* 0x042fe200078e00ff */
[----:B------:R-:W-:Y:S04]  /*5f30*/  LOP3.LUT R25, R25, 0xffe, RZ, 0xc0, !PT ;  /* 0x00000ffe19197812 */ /* 0x000fe800078ec0ff */
[----:B------:R-:W-:Y:S01]  /*5f40*/  LOP3.LUT R0, R0, 0xffffffc0, RZ, 0xc0, !PT ;  /* 0xffffffc000007812 */ /* 0x000fe200078ec0ff */
[----:B------:R-:W-:Y:S04]  /*5f50*/  IMAD.IADD R25, R22, 0x1, -R25 ;  /* 0x0000000116197824 */ /* 0x000fe800078e0a19 */
[----:B------:R-:W-:Y:S04]  /*5f60*/  IMAD.IADD R0, R23, 0x1, R0 ;  /* 0x0000000117007824 */ /* 0x000fe800078e0200 */
[----:B------:R-:W-:Y:S01]  /*5f70*/  IMAD R25, R25, 0x100000, R0 ;  /* 0x0010000019197824 */ /* 0x000fe200078e0200 */
[----:B---3--:R-:W-:Y:S01]  /*5f80*/  @P5 SEL R65, RZ, 0x1, !P1 ;  /* 0x00000001ff415807 */ /* 0x008fe20004800000 */
[----:B----4-:R-:W-:Y:S06]  /*5f90*/  @!P5 BRA `(.L_x_94) ;  /* 0x000000000068d947 */ /* 0x010fec0003800000 */
[----:B------:R-:W-:Y:S01]  /*5fa0*/  HFMA2 R31, -RZ, RZ, 0, 0 ;  /* 0x00000000ff1f7431 */ /* 0x000fe200000001ff */
[----:B------:R-:W-:Y:S01]  /*5fb0*/  ISETP.NE.AND P1, PT, R65, RZ, PT ;  /* 0x000000ff4100720c */ /* 0x000fe20003f25270 */
[----:B------:R-:W-:Y:S01]  /*5fc0*/  IMAD.U32 R0, RZ, RZ, UR46 ;  /* 0x0000002eff007e24 */ /* 0x000fe2000f8e00ff */
[----:B------:R-:W-:Y:S11]  /*5fd0*/  BSSY B0, `(.L_x_95) ;  /* 0x0000005000007945 */ /* 0x000ff60003800000 */
[----:B------:R-:W-:Y:S05]  /*5fe0*/  @P1 BRA `(.L_x_96) ;  /* 0x00000000000c1947 */ /* 0x000fea0003800000 */
[----:B------:R-:W-:Y:S04]  /*5ff0*/  SHF.L.U32 R4, R63, 0x1f, RZ ;  /* 0x0000001f3f047819 */ /* 0x000fe800000006ff */
[----:B------:R-:W1:Y:S02]  /*6000*/  SYNCS.PHASECHK.TRANS64.TRYWAIT P1, [R2+URZ+0x40], R4 ;  /* 0x00004004020075a7 */ /* 0x000e6400080211ff */
[----:B-1----:R-:W-:Y:S05]  /*6010*/  @!P1 BRA `(.L_x_97) ;  /* 0x0000001c00b49947 */ /* 0x002fea0003800000 */
.L_x_96:
[----:B------:R-:W-:Y:S05]  /*6020*/  BSYNC B0 ;  /* 0x0000000000007941 */ /* 0x000fea0003800000 */
.L_x_95:
[----:B------:R-:W-:Y:S01]  /*6030*/  ISETP.NE.AND P1, PT, R66, RZ, PT ;  /* 0x000000ff4200720c */ /* 0x000fe20003f25270 */
[----:B------:R-:W-:Y:S01]  /*6040*/  IMAD.MOV.U32 R30, RZ, RZ, RZ ;  /* 0x000000ffff1e7224 */ /* 0x000fe200078e00ff */
[----:B------:R-:W-:Y:S02]  /*6050*/  CS2R R28, SRZ ;  /* 0x00000000001c7805 */ /* 0x000fe4000001ff00 */
[----:B------:R-:W-:Y:S02]  /*6060*/  CS2R R38, SRZ ;  /* 0x0000000000267805 */ /* 0x000fe4000001ff00 */
[----:B------:R-:W-:Y:S07]  /*6070*/  CS2R R36, SRZ ;  /* 0x0000000000247805 */ /* 0x000fee000001ff00 */
[----:B-1----:R-:W-:Y:S01]  /*6080*/  @P1 IMAD R2, R0, 0x800, R44 ;  /* 0x0000080000021824 */ /* 0x002fe200078e022c */
[----:B------:R-:W-:Y:S05]  /*6090*/  @P1 WARPSYNC.ALL ;  /* 0x0000000000001948 */ /* 0x000fea0003800000 */
[----:B------:R-:W-:Y:S01]  /*60a0*/  @P1 LEA R2, R2, UR44, 0x1 ;  /* 0x0000002c02021c11 */ /* 0x000fe2000f8e08ff */
[----:B------:R-:W-:Y:S04]  /*60b0*/  UIADD3 UR4, UPT, UPT, UR46, 0x1, URZ ;  /* 0x000000012e047890 */ /* 0x000fe8000fffe0ff */
[----:B------:R1:W3:Y:S01]  /*60c0*/  @P1 LDSM.16.M88.4 R28, [R2+0x200] ;  /* 0x00020000021c183b */ /* 0x0002e20000000200 */
[----:B------:R-:W-:Y:S01]  /*60d0*/  UISETP.NE.AND UP0, UPT, UR4, 0x3, UPT ;  /* 0x000000030400788c */ /* 0x000fe2000bf05270 */
[----:B------:R-:W-:Y:S03]  /*60e0*/  @P1 IMAD R0, R54, 0x2, R2 ;  /* 0x0000000236001824 */ /* 0x000fe600078e0202 */
[----:B------:R-:W-:Y:S02]  /*60f0*/  USEL UR5, URZ, 0x1, UP0 ;  /* 0x00000001ff057887 */ /* 0x000fe40008000000 */
[----:B------:R1:W4:Y:S01]  /*6100*/  @P1 LDSM.16.M88.4 R36, [R0+0x200] ;  /* 0x000200000024183b */ /* 0x0003220000000200 */
[----:B------:R-:W-:Y:S03]  /*6110*/  USEL UR4, UR4, URZ, UP0 ;  /* 0x000000ff04047287 */ /* 0x000fe60008000000 */
[----:B------:R-:W-:Y:S03]  /*6120*/  LOP3.LUT R63, R63, UR5, RZ, 0x3c, !PT ;  /* 0x000000053f3f7c12 */ /* 0x000fe6000f8e3cff */
[----:B------:R-:W-:Y:S02]  /*6130*/  IMAD.U32 R64, RZ, RZ, UR4 ;  /* 0x00000004ff407e24 */ /* 0x000fe4000f8e00ff */
.L_x_94:
[----:B------:R-:W-:Y:S05]  /*6140*/  BSYNC B1 ;  /* 0x0000000000017941 */ /* 0x000fea0003800000 */
.L_x_93:
[----:B-1----:R-:W-:Y:S04]  /*6150*/  SHF.R.U32.HI R0, RZ, 0x15, R25 ;  /* 0x00000015ff007819 */ /* 0x002fe80000011619 */
[----:B------:R-:W-:Y:S01]  /*6160*/  LOP3.LUT P1, RZ, R0, 0x3, R46, 0x48, !PT ;  /* 0x0000000300ff7812 */ /* 0x000fe2000782482e */
[----:B------:R-:W-:Y:S01]  /*6170*/  @!UPT UIADD3 URZ, UPT, UPT, URZ, URZ, URZ ;  /* 0x000000fffffff290 */ /* 0x000fe2000fffe0ff */
[----:B--2---:R-:W-:Y:S11]  /*6180*/  @P0 BRA `(.L_x_98) ;  /* 0x0000000000080947 */ /* 0x004ff60003800000 */
[----:B------:R-:W1:Y:S02]  /*6190*/  SYNCS.PHASECHK.TRANS64.TRYWAIT P0, [R27+URZ+0xa0], R3 ;  /* 0x0000a0031b0075a7 */ /* 0x000e6400080011ff */
[----:B-1----:R-:W-:Y:S05]  /*61a0*/  @!P0 BRA `(.L_x_99) ;  /* 0x0000001c00648947 */ /* 0x002fea0003800000 */
.L_x_98:
[----:B------:R-:W-:Y:S05]  /*61b0*/  @!P1 BRA `(.L_x_100) ;  /* 0x0000000000409947 */ /* 0x000fea0003800000 */
[----:B------:R-:W2:Y:S01]  /*61c0*/  LDCU.64 UR8, c[0x4][0x70] ;  /* 0x01000e00ff0877ac */ /* 0x000ea20008000a00 */
[----:B-1----:R-:W-:Y:S01]  /*61d0*/  MOV R3, 0x0 ;  /* 0x0000000000037802 */ /* 0x002fe20000000f00 */
[----:B------:R-:W-:Y:S02]  /*61e0*/  HFMA2 R12, -RZ, RZ, 0, 5.9604644775390625e-08 ;  /* 0x00000001ff0c7431 */ /* 0x000fe400000001ff */
[----:B------:R-:W-:Y:S02]  /*61f0*/  IMAD.MOV.U32 R8, RZ, RZ, 0x192 ;  /* 0x00000192ff087424 */ /* 0x000fe400078e00ff */
[----:B------:R-:W-:Y:S01]  /*6200*/  IMAD.MOV.U32 R13, RZ, RZ, RZ ;  /* 0x000000ffff0d7224 */ /* 0x000fe200078e00ff */
[----:B------:R-:W1:Y:S01]  /*6210*/  LDCU.64 UR6, c[0x4][0x78] ;  /* 0x01000f00ff0677ac */ /* 0x000e620008000a00 */
[----:B------:R-:W3:Y:S01]  /*6220*/  LDC.64 R2, c[0x4][R3] ;  /* 0x0100000003027b82 */ /* 0x000ee20000000a00 */
[----:B------:R-:W5:Y:S01]  /*6230*/  LDCU.64 UR4, c[0x4][0x10] ;  /* 0x01000200ff0477ac */ /* 0x000f620008000a00 */
[----:B--2---:R-:W-:Y:S01]  /*6240*/  MOV R5, UR9 ;  /* 0x0000000900057c02 */ /* 0x004fe20008000f00 */
[----:B------:R-:W-:Y:S01]  /*6250*/  IMAD.U32 R4, RZ, RZ, UR8 ;  /* 0x00000008ff047e24 */ /* 0x000fe2000f8e00ff */
[----:B-1----:R-:W-:Y:S01]  /*6260*/  MOV R7, UR7 ;  /* 0x0000000700077c02 */ /* 0x002fe20008000f00 */
[----:B------:R-:W-:Y:S01]  /*6270*/  IMAD.U32 R6, RZ, RZ, UR6 ;  /* 0x00000006ff067e24 */ /* 0x000fe2000f8e00ff */
[----:B-----5:R-:W-:Y:S01]  /*6280*/  MOV R11, UR5 ;  /* 0x00000005000b7c02 */ /* 0x020fe20008000f00 */
[----:B------:R-:W-:Y:S02]  /*6290*/  IMAD.U32 R10, RZ, RZ, UR4 ;  /* 0x00000004ff0a7e24 */ /* 0x000fe4000f8e00ff */
[----:B------:R-:W-:Y:S07]  /*62a0*/  LEPC R20, `(.L_x_100) ;  /* 0x000000001014794e */ /* 0x000fee0000000000 */
[----:B---34-:R-:W-:Y:S05]  /*62b0*/  CALL.ABS.NOINC R2 ;  /* 0x0000000002007343 */ /* 0x018fea0003c00000 */
.L_x_100:
[----:B------:R-:W-:Y:S05]  /*62c0*/  WARPSYNC.ALL ;  /* 0x0000000000007948 */ /* 0x000fea0003800000 */
[----:B------:R-:W-:Y:S01]  /*62d0*/  R2UR UR4, R25 ;  /* 0x00000000190472ca */ /* 0x000fe200000e0000 */
[----:B-1-3--:R-:W-:Y:S01]  /*62e0*/  HADD2.F32 R3, -RZ, R28.H0_H0 ;  /* 0x2000001cff037230 */ /* 0x00afe20000004100 */
[----:B------:R-:W-:Y:S01]  /*62f0*/  SHF.L.U32 R62, R54, 0x1, RZ ;  /* 0x00000001363e7819 */ /* 0x000fe200000006ff */
[----:B------:R-:W-:Y:S01]  /*6300*/  HADD2.F32 R20, -RZ, R30.H0_H0 ;  /* 0x2000001eff147230 */ /* 0x000fe20000004100 */
[----:B------:R-:W-:Y:S01]  /*6310*/  ISETP.NE.AND P0, PT, R55, RZ, PT ;  /* 0x000000ff3700720c */ /* 0x000fe20003f05270 */
[----:B------:R-:W-:Y:S08]  /*6320*/  BSSY.RECONVERGENT B0, `(.L_x_101) ;  /* 0x000004e000007945 */ /* 0x000ff00003800200 */
[----:B------:R-:W1:Y:S02]  /*6330*/  LDTM.16dp256bit.x4 R4, tmem[UR4] ;  /* 0x00000004000479ee */ /* 0x000e640008120000 */
[C---:B-1----:R-:W-:Y:S01]  /*6340*/  FMUL R0, R24.reuse, R4 ;  /* 0x0000000418007220 */ /* 0x042fe20000400000 */
[----:B------:R-:W-:Y:S02]  /*6350*/  HADD2.F32 R4, -RZ, R28.H1_H1 ;  /* 0x3000001cff047230 */ /* 0x000fe40000004100 */
[----:B------:R-:W-:Y:S01]  /*6360*/  FMUL R2, R24, R5 ;  /* 0x0000000518027220 */ /* 0x000fe20000400000 */
[--C-:B------:R-:W-:Y:S02]  /*6370*/  HADD2.F32 R5, -RZ, R29.reuse.H0_H0 ;  /* 0x2000001dff057230 */ /* 0x100fe40000004100 */
[----:B------:R-:W-:Y:S01]  /*6380*/  FFMA R0, R26, R3, R0 ;  /* 0x000000031a007223 */ /* 0x000fe20000000000 */
[----:B------:R-:W-:Y:S01]  /*6390*/  FMUL R3, R24, R6 ;  /* 0x0000000618037220 */ /* 0x000fe20000400000 */
[----:B------:R-:W-:Y:S02]  /*63a0*/  HADD2.F32 R6, -RZ, R29.H1_H1 ;  /* 0x3000001dff067230 */ /* 0x000fe40000004100 */
[----:B------:R-:W-:Y:S01]  /*63b0*/  FFMA R2, R26, R4, R2 ;  /* 0x000000041a027223 */ /* 0x000fe20000000002 */
[----:B------:R-:W-:Y:S01]  /*63c0*/  FMUL R7, R24, R7 ;  /* 0x0000000718077220 */ /* 0x000fe20000400000 */
[----:B------:R-:W-:Y:S01]  /*63d0*/  FFMA R3, R26, R5, R3 ;  /* 0x000000051a037223 */ /* 0x000fe20000000003 */
[C---:B------:R-:W-:Y:S01]  /*63e0*/  FMUL R4, R24.reuse, R8 ;  /* 0x0000000818047220 */ /* 0x040fe20000400000 */
[----:B------:R-:W-:Y:S01]  /*63f0*/  FMUL R5, R24, R9 ;  /* 0x0000000918057220 */ /* 0x000fe20000400000 */
[----:B------:R-:W-:Y:S01]  /*6400*/  F2FP.F16.F32.PACK_AB R32, R2, R0 ;  /* 0x000000000220723e */ /* 0x000fe200000000ff */
[C---:B------:R-:W-:Y:S01]  /*6410*/  FFMA R7, R26.reuse, R6, R7 ;  /* 0x000000061a077223 */ /* 0x040fe20000000007 */
[----:B------:R-:W-:Y:S02]  /*6420*/  HADD2.F32 R0, -RZ, R30.H1_H1 ;  /* 0x3000001eff007230 */ /* 0x000fe40000004100 */
[----:B------:R-:W-:Y:S01]  /*6430*/  FFMA R4, R26, R20, R4 ;  /* 0x000000141a047223 */ /* 0x000fe20000000004 */
[--C-:B------:R-:W-:Y:S02]  /*6440*/  HADD2.F32 R2, -RZ, R31.reuse.H0_H0 ;  /* 0x2000001fff027230 */ /* 0x100fe40000004100 */
[----:B------:R-:W-:Y:S01]  /*6450*/  FMUL R6, R24, R10 ;  /* 0x0000000a18067220 */ /* 0x000fe20000400000 */
[----:B------:R-:W-:Y:S01]  /*6460*/  F2FP.F16.F32.PACK_AB R33, R7, R3 ;  /* 0x000000030721723e */ /* 0x000fe200000000ff */
[----:B------:R-:W-:Y:S02]  /*6470*/  HADD2.F32 R3, -RZ, R31.H1_H1 ;  /* 0x3000001fff037230 */ /* 0x000fe40000004100 */
[----:B------:R-:W-:Y:S01]  /*6480*/  FFMA R5, R26, R0, R5 ;  /* 0x000000001a057223 */ /* 0x000fe20000000005 */
[C---:B------:R-:W-:Y:S01]  /*6490*/  FMUL R11, R24.reuse, R11 ;  /* 0x0000000b180b7220 */ /* 0x040fe20000400000 */
[--C-:B----4-:R-:W-:Y:S02]  /*64a0*/  HADD2.F32 R7, -RZ, R36.reuse.H0_H0 ;  /* 0x20000024ff077230 */ /* 0x110fe40000004100 */
[C---:B------:R-:W-:Y:S01]  /*64b0*/  FMUL R8, R24.reuse, R12 ;  /* 0x0000000c18087220 */ /* 0x040fe20000400000 */
[----:B------:R-:W-:Y:S02]  /*64c0*/  HADD2.F32 R0, -RZ, R36.H1_H1 ;  /* 0x30000024ff007230 */ /* 0x000fe40000004100 */
[----:B------:R-:W-:Y:S01]  /*64d0*/  FMUL R9, R24, R13 ;  /* 0x0000000d18097220 */ /* 0x000fe20000400000 */
[C---:B------:R-:W-:Y:S01]  /*64e0*/  FFMA R6, R26.reuse, R2, R6 ;  /* 0x000000021a067223 */ /* 0x040fe20000000006 */
[C---:B------:R-:W-:Y:S01]  /*64f0*/  FFMA R11, R26.reuse, R3, R11 ;  /* 0x000000031a0b7223 */ /* 0x040fe2000000000b */
[C---:B------:R-:W-:Y:S01]  /*6500*/  FFMA R8, R26.reuse, R7, R8 ;  /* 0x000000071a087223 */ /* 0x040fe20000000008 */
[----:B------:R-:W-:Y:S01]  /*6510*/  FFMA R9, R26, R0, R9 ;  /* 0x000000001a097223 */ /* 0x000fe20000000009 */
[--C-:B------:R-:W-:Y:S02]  /*6520*/  HADD2.F32 R2, -RZ, R37.reuse.H0_H0 ;  /* 0x20000025ff027230 */ /* 0x100fe40000004100 */
[C---:B------:R-:W-:Y:S01]  /*6530*/  FMUL R10, R24.reuse, R14 ;  /* 0x0000000e180a7220 */ /* 0x040fe20000400000 */
[----:B------:R-:W-:Y:S02]  /*6540*/  HADD2.F32 R0, -RZ, R37.H1_H1 ;  /* 0x30000025ff007230 */ /* 0x000fe40000004100 */
[----:B------:R-:W-:Y:S01]  /*6550*/  FMUL R15, R24, R15 ;  /* 0x0000000f180f7220 */ /* 0x000fe20000400000 */
[----:B------:R-:W-:Y:S01]  /*6560*/  F2FP.F16.F32.PACK_AB R34, R5, R4 ;  /* 0x000000040522723e */ /* 0x000fe200000000ff */
[----:B------:R-:W-:Y:S01]  /*6570*/  FFMA R10, R26, R2, R10 ;  /* 0x000000021a0a7223 */ /* 0x000fe2000000000a */
[----:B------:R-:W-:Y:S01]  /*6580*/  FMUL R12, R24, R16 ;  /* 0x00000010180c7220 */ /* 0x000fe20000400000 */
[----:B------:R-:W-:Y:S01]  /*6590*/  FFMA R15, R26, R0, R15 ;  /* 0x000000001a0f7223 */ /* 0x000fe2000000000f */
[--C-:B------:R-:W-:Y:S01]  /*65a0*/  HADD2.F32 R0, -RZ, R38.reuse.H0_H0 ;  /* 0x20000026ff007230 */ /* 0x100fe20000004100 */
[----:B------:R-:W-:Y:S01]  /*65b0*/  MOV R5, UR46 ;  /* 0x0000002e00057c02 */ /* 0x000fe20008000f00 */
[----:B------:R-:W-:Y:S02]  /*65c0*/  HADD2.F32 R2, -RZ, R38.H1_H1 ;  /* 0x30000026ff027230 */ /* 0x000fe40000004100 */
[C---:B------:R-:W-:Y:S01]  /*65d0*/  FMUL R13, R24.reuse, R17 ;  /* 0x00000011180d7220 */ /* 0x040fe20000400000 */
[--C-:B------:R-:W-:Y:S02]  /*65e0*/  HADD2.F32 R3, -RZ, R39.reuse.H0_H0 ;  /* 0x20000027ff037230 */ /* 0x100fe40000004100 */
[C---:B------:R-:W-:Y:S01]  /*65f0*/  FMUL R14, R24.reuse, R18 ;  /* 0x00000012180e7220 */ /* 0x040fe20000400000 */
[----:B------:R-:W-:Y:S02]  /*6600*/  HADD2.F32 R4, -RZ, R39.H1_H1 ;  /* 0x30000027ff047230 */ /* 0x000fe40000004100 */
[----:B------:R-:W-:Y:S01]  /*6610*/  FMUL R19, R24, R19 ;  /* 0x0000001318137220 */ /* 0x000fe20000400000 */
[C---:B------:R-:W-:Y:S01]  /*6620*/  FFMA R12, R26.reuse, R0, R12 ;  /* 0x000000001a0c7223 */ /* 0x040fe2000000000c */
[----:B------:R-:W-:Y:S01]  /*6630*/  LEA R5, R5, R44, 0xb ;  /* 0x0000002c05057211 */ /* 0x000fe200078e58ff */
[C---:B------:R-:W-:Y:S01]  /*6640*/  FFMA R13, R26.reuse, R2, R13 ;  /* 0x000000021a0d7223 */ /* 0x040fe2000000000d */
[C---:B------:R-:W-:Y:S01]  /*6650*/  FFMA R14, R26.reuse, R3, R14 ;  /* 0x000000031a0e7223 */ /* 0x040fe2000000000e */
[----:B------:R-:W-:Y:S01]  /*6660*/  FFMA R19, R26, R4, R19 ;  /* 0x000000041a137223 */ /* 0x000fe20000000013 */
[----:B------:R-:W-:Y:S02]  /*6670*/  F2FP.F16.F32.PACK_AB R35, R11, R6 ;  /* 0x000000060b23723e */ /* 0x000fe400000000ff */
[----:B------:R-:W-:Y:S02]  /*6680*/  LEA R5, R5, UR44, 0x1 ;  /* 0x0000002c05057c11 */ /* 0x000fe4000f8e08ff */
[----:B------:R-:W-:Y:S02]  /*6690*/  F2FP.F16.F32.PACK_AB R8, R9, R8 ;  /* 0x000000080908723e */ /* 0x000fe400000000ff */
[----:B------:R-:W-:Y:S01]  /*66a0*/  F2FP.F16.F32.PACK_AB R9, R15, R10 ;  /* 0x0000000a0f09723e */ /* 0x000fe200000000ff */
[----:B------:R1:W-:Y:S01]  /*66b0*/  STSM.16.M88.4 [R5+0x200], R32 ;  /* 0x0002002005007844 */ /* 0x0003e20000000200 */
[----:B------:R-:W-:Y:S02]  /*66c0*/  F2FP.F16.F32.PACK_AB R10, R13, R12 ;  /* 0x0000000c0d0a723e */ /* 0x000fe400000000ff */
[----:B------:R-:W-:Y:S02]  /*66d0*/  F2FP.F16.F32.PACK_AB R11, R19, R14 ;  /* 0x0000000e130b723e */ /* 0x000fe400000000ff */
[----:B------:R-:W-:Y:S05]  /*66e0*/  IADD3 R0, PT, PT, R62, 0x200, R5 ;  /* 0x000002003e007810 */ /* 0x000fea0007ffe005 */
[----:B------:R1:W-:Y:S01]  /*66f0*/  STSM.16.M88.4 [R0], R8 ;  /* 0x0000000800007844 */ /* 0x0003e20000000200 */
[----:B------:R-:W-:Y:S01]  /*6700*/  @!PT LDS RZ, [RZ] ;  /* 0x00000000fffff984 */ /* 0x000fe20000000800 */
[----:B------:R-:W-:Y:S01]  /*6710*/  @!PT LDS RZ, [RZ] ;  /* 0x00000000fffff984 */ /* 0x000fe20000000800 */
[----:B------:R-:W-:Y:S01]  /*6720*/  @!PT LDS RZ, [RZ] ;  /* 0x00000000fffff984 */ /* 0x000fe20000000800 */
[----:B------:R-:W-:Y:S01]  /*6730*/  @!PT LDS RZ, [RZ] ;  /* 0x00000000fffff984 */ /* 0x000fe20000000800 */
[----:B------:R2:W-:Y:S07]  /*6740*/  MEMBAR.ALL.CTA ;  /* 0x0000000000007992 */ /* 0x0005ee0000008000 */
[----:B--2---:R-:W2:Y:S02]  /*6750*/  FENCE.VIEW.ASYNC.S ;  /* 0x00000000000073c6 */ /* 0x004ea40000000000 */
[----:B--2---:R-:W-:Y:S06]  /*6760*/  BAR.SYNC.DEFER_BLOCKING 0x1, 0x80 ;  /* 0x0042000000007b1d */ /* 0x004fec0000010000 */
[----:B------:R-:W-:Y:S05]  /*6770*/  @P0 BRA `(.L_x_102) ;  /* 0x0000000000200947 */ /* 0x000fea0003800000 */
[----:B------:R-:W2:Y:S01]  /*6780*/  LDCU.64 UR6, c[0x0][0x348] ;  /* 0x00006900ff0677ac */ /* 0x000ea20008000a00 */
[----:B------:R-:W-:Y:S01]  /*6790*/  ULEA UR5, UR46, UR44, 0xc ;  /* 0x0000002c2e057291 */ /* 0x000fe2000f8e60ff */
[----:B------:R-:W-:Y:S03]  /*67a0*/  UMOV UR51, UR36 ;  /* 0x0000002400337c82 */ /* 0x000fe60008000000 */
[----:B------:R-:W-:Y:S02]  /*67b0*/  UIADD3 UR48, UPT, UPT, UR5, 0x200, URZ ;  /* 0x0000020005307890 */ /* 0x000fe4000fffe0ff */
[----:B--2---:R-:W-:Y:S04]  /*67c0*/  UIADD3 UR4, UP0, UPT, UR6, 0x680, URZ ;  /* 0x0000068006047890 */ /* 0x004fe8000ff1e0ff */
[----:B------:R-:W-:Y:S09]  /*67d0*/  UIADD3.X UR5, UPT, UPT, URZ, UR7, URZ, UP0, !UPT ;  /* 0x00000007ff057290 */ /* 0x000ff200087fe4ff */
[----:B------:R2:W-:Y:S02]  /*67e0*/  UTMASTG.3D [UR48], [UR4] ;  /* 0x00000030040073b5 */ /* 0x0005e40008010000 */
[----:B--2---:R0:W-:Y:S02]  /*67f0*/  UTMACMDFLUSH ;  /* 0x00000000000079b7 */ /* 0x0041e40000000000 */
.L_x_102:
[----:B------:R-:W-:Y:S05]  /*6800*/  BSYNC.RECONVERGENT B0 ;  /* 0x0000000000007941 */ /* 0x000fea0003800200 */
.L_x_101:
[----:B------:R-:W-:Y:S01]  /*6810*/  UIADD3 UR47, UPT, UPT, UR46, 0x1, URZ ;  /* 0x000000012e2f7890 */ /* 0x000fe2000fffe0ff */
[----:B------:R-:W-:Y:S03]  /*6820*/  BSSY.RECONVERGENT B0, `(.L_x_103) ;  /* 0x0000005000007945 */ /* 0x000fe60003800200 */
[----:B------:R-:W-:Y:S04]  /*6830*/  UISETP.NE.AND UP0, UPT, UR47, 0x3, UPT ;  /* 0x000000032f00788c */ /* 0x000fe8000bf05270 */
[----:B------:R-:W-:Y:S01]  /*6840*/  USEL UR45, UR47, URZ, UP0 ;  /* 0x000000ff2f2d7287 */ /* 0x000fe20008000000 */
[----:B------:R-:W-:Y:S11]  /*6850*/  @P0 BRA `(.L_x_104) ;  /* 0x0000000000040947 */ /* 0x000ff60003800000 */
[----:B------:R-:W-:Y:S04]  /*6860*/  DEPBAR.LE SB0, 0x1 ;  /* 0x000080400000791a */ /* 0x000fe80000000000 */
.L_x_104:
[----:B------:R-:W-:Y:S05]  /*6870*/  BSYNC.RECONVERGENT B0 ;  /* 0x0000000000007941 */ /* 0x000fea0003800200 */
.L_x_103:
[----:B------:R-:W-:Y:S01]  /*6880*/  BAR.SYNC.DEFER_BLOCKING 0x1, 0x80 ;  /* 0x0042000000007b1d */ /* 0x000fe20000010000 */
[----:B------:R-:W-:Y:S01]  /*6890*/  ISETP.NE.AND P1, PT, R61, RZ, PT ;  /* 0x000000ff3d00720c */ /* 0x000fe20003f25270 */
[----:B------:R-:W-:Y:S01]  /*68a0*/  UISETP.NE.AND UP0, UPT, UR53, URZ, UPT ;  /* 0x000000ff3500728c */ /* 0x000fe2000bf05270 */
[----:B------:R-:W-:Y:S11]  /*68b0*/  LEA R2, R64, UR44, 0x3 ;  /* 0x0000002c40027c11 */ /* 0x000ff6000f8e18ff */
[----:B------:R-:W-:Y:S01]  /*68c0*/  @P1 SHF.L.U32 R3, R63, 0x1f, RZ ;  /* 0x0000001f3f031819 */ /* 0x000fe200000006ff */
[----:B------:R-:W-:Y:S06]  /*68d0*/  BRA.U !UP0, `(.L_x_105) ;  /* 0x0000000108247547 */ /* 0x000fec000b800000 */
[----:B------:R-:W-:Y:S01]  /*68e0*/  IMAD.U32 R4, RZ, RZ, UR52 ;  /* 0x00000034ff047e24 */ /* 0x000fe2000f8e00ff */
[----:B-1----:R-:W-:Y:S01]  /*68f0*/  MOV R0, UR54 ;  /* 0x0000003600007c02 */ /* 0x002fe20008000f00 */
[----:B------:R-:W-:Y:S03]  /*6900*/  UIADD3 UR4, UPT, UPT, UR52, 0x1, URZ ;  /* 0x0000000134047890 */ /* 0x000fe6000fffe0ff */
[----:B------:R-:W-:Y:S01]  /*6910*/  @P1 LEA R4, R4, UR44, 0x3 ;  /* 0x0000002c04041c11 */ /* 0x000fe2000f8e18ff */
[----:B------:R-:W-:Y:S04]  /*6920*/  UISETP.NE.AND UP0, UPT, UR4, 0x3, UPT ;  /* 0x000000030400788c */ /* 0x000fe8000bf05270 */
[----:B------:R-:W-:Y:S01]  /*6930*/  @P1 VIADD R4, R4, 0x58 ;  /* 0x0000005804041836 */ /* 0x000fe20000000000 */
[----:B------:R-:W-:Y:S04]  /*6940*/  USEL UR52, UR4, URZ, UP0 ;  /* 0x000000ff04347287 */ /* 0x000fe80008000000 */
[----:B------:R-:W-:Y:S04]  /*6950*/  @P1 PRMT R0, R0, 0x654, R4 ;  /* 0x0000065400001816 */ /* 0x000fe80000000004 */
[----:B------:R2:W-:Y:S04]  /*6960*/  @P1 SYNCS.ARRIVE.TRANS64.RED.A1T0 RZ, [R0+URZ], RZ ;  /* 0x000000ff00ff19a7 */ /* 0x0005e800081004ff */
.L_x_105:
[----:B------:R-:W3:Y:S01]  /*6970*/  @P1 SYNCS.PHASECHK.TRANS64.TRYWAIT P0, [R2+URZ+0x40], R3 ;  /* 0x00004003020015a7 */ /* 0x000ee200080011ff */
[----:B------:R-:W-:Y:S01]  /*6980*/  BSSY B1, `(.L_x_106) ;  /* 0x0000013000017945 */ /* 0x000fe20003800000 */
[----:B---3--:R-:W-:Y:S03]  /*6990*/  @P1 SEL R65, RZ, 0x1, !P0 ;  /* 0x00000001ff411807 */ /* 0x008fe60004000000 */
[----:B------:R-:W-:Y:S05]  /*69a0*/  @!P1 BRA `(.L_x_107) ;  /* 0x0000000000409947 */ /* 0x000fea0003800000 */
[----:B------:R-:W-:Y:S01]  /*69b0*/  ISETP.NE.AND P1, PT, R66, RZ, PT ;  /* 0x000000ff4200720c */ /* 0x000fe20003f25270 */
[----:B------:R-:W-:Y:S01]  /*69c0*/  BSSY B0, `(.L_x_108) ;  /* 0x0000009000007945 */ /* 0x000fe20003800000 */
[----:B------:R-:W-:Y:S11]  /*69d0*/  ISETP.NE.AND P0, PT, R65, RZ, PT ;  /* 0x000000ff4100720c */ /* 0x000ff60003f05270 */
[----:B------:R-:W-:Y:S05]  /*69e0*/  @P1 IMAD R3, R64, 0x800, R44 ;  /* 0x0000080040031824 */ /* 0x000fea00078e022c */
[----:B------:R-:W-:Y:S05]  /*69f0*/  @P1 LEA R3, R3, UR44, 0x1 ;  /* 0x0000002c03031c11 */ /* 0x000fea000f8e08ff */
[----:B-12---:R-:W-:Y:S01]  /*6a00*/  @P1 IMAD.IADD R0, R62, 0x1, R3 ;  /* 0x000000013e001824 */ /* 0x006fe200078e0203 */
[----:B------:R-:W-:Y:S06]  /*6a10*/  @P0 BRA `(.L_x_109) ;  /* 0x00000000000c0947 */ /* 0x000fec0003800000 */
[----:B------:R-:W-:Y:S04]  /*6a20*/  SHF.L.U32 R63, R63, 0x1f, RZ ;  /* 0x0000001f3f3f7819 */ /* 0x000fe800000006ff */
[----:B------:R-:W1:Y:S02]  /*6a30*/  SYNCS.PHASECHK.TRANS64.TRYWAIT P0, [R2+URZ+0x40], R63 ;  /* 0x0000403f020075a7 */ /* 0x000e6400080011ff */
[----:B-1----:R-:W-:Y:S05]  /*6a40*/  @!P0 BRA `(.L_x_110) ;  /* 0x0000001400508947 */ /* 0x002fea0003800000 */
.L_x_109:
[----:B------:R-:W-:Y:S05]  /*6a50*/  BSYNC B0 ;  /* 0x0000000000007941 */ /* 0x000fea0003800000 */
.L_x_108:
[----:B------:R-:W-:Y:S11]  /*6a60*/  ISETP.NE.AND P0, PT, R66, RZ, PT ;  /* 0x000000ff4200720c */ /* 0x000ff60003f05270 */
[----:B------:R-:W-:Y:S02]  /*6a70*/  @!UPT UIADD3 URZ, UPT, UPT, URZ, URZ, URZ ;  /* 0x000000fffffff290 */ /* 0x000fe4000fffe0ff */
[----:B------:R-:W-:Y:S05]  /*6a80*/  @P0 WARPSYNC.ALL ;  /* 0x0000000000000948 */ /* 0x000fea0003800000 */
[----:B------:R3:W4:Y:S04]  /*6a90*/  @P0 LDSM.16.M88.4 R28, [R3+0x200] ;  /* 0x00020000031c083b */ /* 0x0007280000000200 */
[----:B------:R3:W2:Y:S02]  /*6aa0*/  @P0 LDSM.16.M88.4 R36, [R0+0x200] ;  /* 0x000200000024083b */ /* 0x0006a40000000200 */
.L_x_107:
[----:B------:R-:W-:Y:S05]  /*6ab0*/  BSYNC B1 ;  /* 0x0000000000017941 */ /* 0x000fea0003800000 */
.L_x_106:
[----:B-123--:R-:W-:Y:S05]  /*6ac0*/  VIADD R0, R25, 0x20 ;  /* 0x0000002019007836 */ /* 0x00efea0000000000 */
[----:B------:R-:W-:Y:S04]  /*6ad0*/  SHF.R.U32.HI R0, RZ, 0x15, R0 ;  /* 0x00000015ff007819 */ /* 0x000fe80000011600 */
[----:B------:R-:W-:Y:S11]  /*6ae0*/  LOP3.LUT P0, RZ, R0, 0x3, R46, 0x48, !PT ;  /* 0x0000000300ff7812 */ /* 0x000ff6000780482e */
[----:B------:R-:W-:Y:S02]  /*6af0*/  @!UPT UIADD3 URZ, UPT, UPT, URZ, URZ, URZ ;  /* 0x000000fffffff290 */ /* 0x000fe4000fffe0ff */
[----:B------:R-:W-:Y:S05]  /*6b00*/  @!P0 BRA `(.L_x_111) ;  /* 0x0000000000408947 */ /* 0x000fea0003800000 */
[----:B------:R-:W1:Y:S01]  /*6b10*/  LDCU.64 UR8, c[0x4][0x70] ;  /* 0x01000e00ff0877ac */ /* 0x000e620008000a00 */
[----:B------:R-:W-:Y:S01]  /*6b20*/  MOV R3, 0x0 ;  /* 0x0000000000037802 */ /* 0x000fe20000000f00 */
[----:B------:R-:W-:Y:S02]  /*6b30*/  HFMA2 R12, -RZ, RZ, 0, 5.9604644775390625e-08 ;  /* 0x00000001ff0c7431 */ /* 0x000fe400000001ff */
[----:B------:R-:W-:Y:S02]  /*6b40*/  IMAD.MOV.U32 R8, RZ, RZ, 0x192 ;  /* 0x00000192ff087424 */ /* 0x000fe400078e00ff */
[----:B------:R-:W-:Y:S01]  /*6b50*/  IMAD.MOV.U32 R13, RZ, RZ, RZ ;  /* 0x000000ffff0d7224 */ /* 0x000fe200078e00ff */
[----:B------:R-:W2:Y:S01]  /*6b60*/  LDCU.64 UR6, c[0x4][0x78] ;  /* 0x01000f00ff0677ac */ /* 0x000ea20008000a00 */
[----:B------:R-:W3:Y:S01]  /*6b70*/  LDC.64 R2, c[0x4][R3] ;  /* 0x0100000003027b82 */ /* 0x000ee20000000a00 */
[----:B------:R-:W5:Y:S01]  /*6b80*/  LDCU.64 UR4, c[0x4][0x10] ;  /* 0x01000200ff0477ac */ /* 0x000f620008000a00 */
[----:B-1----:R-:W-:Y:S01]  /*6b90*/  MOV R5, UR9 ;  /* 0x0000000900057c02 */ /* 0x002fe20008000f00 */
[----:B------:R-:W-:Y:S01]  /*6ba0*/  IMAD.U32 R4, RZ, RZ, UR8 ;  /* 0x00000008ff047e24 */ /* 0x000fe2000f8e00ff */
[----:B--2---:R-:W-:Y:S01]  /*6bb0*/  MOV R7, UR7 ;  /* 0x0000000700077c02 */ /* 0x004fe20008000f00 */
[----:B------:R-:W-:Y:S01]  /*6bc0*/  IMAD.U32 R6, RZ, RZ, UR6 ;  /* 0x00000006ff067e24 */ /* 0x000fe2000f8e00ff */
[----:B-----5:R-:W-:Y:S01]  /*6bd0*/  MOV R11, UR5 ;  /* 0x00000005000b7c02 */ /* 0x020fe20008000f00 */
[----:B------:R-:W-:Y:S02]  /*6be0*/  IMAD.U32 R10, RZ, RZ, UR4 ;  /* 0x00000004ff0a7e24 */ /* 0x000fe4000f8e00ff */
[----:B------:R-:W-:Y:S07]  /*6bf0*/  LEPC R20, `(.L_x_111) ;  /* 0x000000001014794e */ /* 0x000fee0000000000 */
[----:B---34-:R-:W-:Y:S05]  /*6c00*/  CALL.ABS.NOINC R2 ;  /* 0x0000000002007343 */ /* 0x018fea0003c00000 */
.L_x_111:
[----:B------:R-:W-:Y:S01]  /*6c10*/  ISETP.NE.AND P0, PT, R55, RZ, PT ;  /* 0x000000ff3700720c */ /* 0x000fe20003f05270 */
[----:B------:R-:W-:Y:S05]  /*6c20*/  WARPSYNC.ALL ;  /* 0x0000000000007948 */ /* 0x000fea0003800000 */
[----:B------:R-:W-:Y:S01]  /*6c30*/  R2UR UR4, R25 ;  /* 0x00000000190472ca */ /* 0x000fe200000e0000 */
[--C-:B----4-:R-:W-:Y:S01]  /*6c40*/  HADD2.F32 R20, -RZ, R28.reuse.H0_H0 ;  /* 0x2000001cff147230 */ /* 0x110fe20000004100 */
[----:B------:R-:W-:Y:S01]  /*6c50*/  BSSY.RECONVERGENT B0, `(.L_x_112) ;  /* 0x0000056000007945 */ /* 0x000fe20003800200 */
[----:B------:R-:W-:Y:S02]  /*6c60*/  HADD2.F32 R21, -RZ, R28.H1_H1 ;  /* 0x3000001cff157230 */ /* 0x000fe40000004100 */
[--C-:B------:R-:W-:Y:S02]  /*6c70*/  HADD2.F32 R25, -RZ, R29.reuse.H0_H0 ;  /* 0x2000001dff197230 */ /* 0x100fe40000004100 */
[----:B------:R-:W-:Y:S02]  /*6c80*/  HADD2.F32 R28, -RZ, R30.H0_H0 ;  /* 0x2000001eff1c7230 */ /* 0x000fe40000004100 */
[--C-:B------:R-:W-:Y:S02]  /*6c90*/  HADD2.F32 R32, -RZ, R36.reuse.H0_H0 ;  /* 0x20000024ff207230 */ /* 0x100fe40000004100 */
[----:B------:R-:W-:Y:S02]  /*6ca0*/  HADD2.F32 R33, -RZ, R36.H1_H1 ;  /* 0x30000024ff217230 */ /* 0x000fe40000004100 */
[----:B------:R-:W1:Y:S01]  /*6cb0*/  LDTM.16dp256bit.x4 R4, tmem[UR4+0x20] ;  /* 0x00002004000479ee */ /* 0x000e620008120000 */
[----:B------:R-:W-:Y:S01]  /*6cc0*/  NOP ;  /* 0x0000000000007918 */ /* 0x000fe20000000000 */
[----:B------:R-:W-:Y:S01]  /*6cd0*/  R2UR UR4, R27 ;  /* 0x000000001b0472ca */ /* 0x000fe200000e0000 */
[----:B------:R-:W-:Y:S02]  /*6ce0*/  HADD2.F32 R27, -RZ, R29.H1_H1 ;  /* 0x3000001dff1b7230 */ /* 0x000fe40000004100 */
[----:B------:R-:W-:Y:S02]  /*6cf0*/  HADD2.F32 R29, -RZ, R30.H1_H1 ;  /* 0x3000001eff1d7230 */ /* 0x000fe40000004100 */
[--C-:B------:R-:W-:Y:S02]  /*6d00*/  HADD2.F32 R30, -RZ, R31.reuse.H0_H0 ;  /* 0x2000001fff1e7230 */ /* 0x100fe40000004100 */
[----:B------:R-:W-:Y:S02]  /*6d10*/  HADD2.F32 R31, -RZ, R31.H1_H1 ;  /* 0x3000001fff1f7230 */ /* 0x000fe40000004100 */
[--C-:B------:R-:W-:Y:S02]  /*6d20*/  HADD2.F32 R34, -RZ, R37.reuse.H0_H0 ;  /* 0x20000025ff227230 */ /* 0x100fe40000004100 */
[----:B------:R-:W-:Y:S02]  /*6d30*/  HADD2.F32 R35, -RZ, R37.H1_H1 ;  /* 0x30000025ff237230 */ /* 0x000fe40000004100 */
[----:B------:R-:W-:Y:S01]  /*6d40*/  UIADD3 UR4, UPT, UPT, UR4, 0xc0, URZ ;  /* 0x000000c004047890 */ /* 0x000fe2000fffe0ff */
[--C-:B------:R-:W-:Y:S02]  /*6d50*/  HADD2.F32 R36, -RZ, R38.reuse.H0_H0 ;  /* 0x20000026ff247230 */ /* 0x100fe40000004100 */
[----:B------:R-:W-:Y:S01]  /*6d60*/  HADD2.F32 R37, -RZ, R38.H1_H1 ;  /* 0x30000026ff257230 */ /* 0x000fe20000004100 */
[----:B------:R-:W-:Y:S01]  /*6d70*/  UPRMT UR4, UR54, 0x654, UR4 ;  /* 0x0000065436047896 */ /* 0x000fe20008000004 */
[--C-:B------:R-:W-:Y:S02]  /*6d80*/  HADD2.F32 R38, -RZ, R39.reuse.H0_H0 ;  /* 0x20000027ff267230 */ /* 0x100fe40000004100 */
[----:B------:R-:W-:Y:S02]  /*6d90*/  HADD2.F32 R39, -RZ, R39.H1_H1 ;  /* 0x30000027ff277230 */ /* 0x000fe40000004100 */
[C---:B-1----:R-:W-:Y:S01]  /*6da0*/  FMUL R4, R24.reuse, R4 ;  /* 0x0000000418047220 */ /* 0x042fe20000400000 */
[C---:B------:R-:W-:Y:S01]  /*6db0*/  FMUL R5, R24.reuse, R5 ;  /* 0x0000000518057220 */ /* 0x040fe20000400000 */
[C---:B------:R-:W-:Y:S01]  /*6dc0*/  FMUL R6, R24.reuse, R6 ;  /* 0x0000000618067220 */ /* 0x040fe20000400000 */
[----:B------:R-:W-:Y:S01]  /*6dd0*/  FMUL R7, R24, R7 ;  /* 0x0000000718077220 */ /* 0x000fe20000400000 */
[----:B------:R-:W-:Y:S01]  /*6de0*/  SYNCS.ARRIVE.TRANS64.RED.A1T0 RZ, [UR4], RZ ;  /* 0x000000ffffff79a7 */ /* 0x000fe20008100404 */
[C---:B------:R-:W-:Y:S01]  /*6df0*/  FFMA R4, R26.reuse, R20, R4 ;  /* 0x000000141a047223 */ /* 0x040fe20000000004 */
[C---:B------:R-:W-:Y:S01]  /*6e00*/  FFMA R5, R26.reuse, R21, R5 ;  /* 0x000000151a057223 */ /* 0x040fe20000000005 */
[C---:B------:R-:W-:Y:S01]  /*6e10*/  FFMA R6, R26.reuse, R25, R6 ;  /* 0x000000191a067223 */ /* 0x040fe20000000006 */
[----:B------:R-:W-:Y:S01]  /*6e20*/  FFMA R7, R26, R27, R7 ;  /* 0x0000001b1a077223 */ /* 0x000fe20000000007 */
[C---:B------:R-:W-:Y:S01]  /*6e30*/  FMUL R8, R24.reuse, R8 ;  /* 0x0000000818087220 */ /* 0x040fe20000400000 */
[C---:B------:R-:W-:Y:S01]  /*6e40*/  FMUL R9, R24.reuse, R9 ;  /* 0x0000000918097220 */ /* 0x040fe20000400000 */
[----:B------:R-:W-:Y:S01]  /*6e50*/  F2FP.F16.F32.PACK_AB R4, R5, R4 ;  /* 0x000000040504723e */ /* 0x000fe200000000ff */
[----:B------:R-:W-:Y:S01]  /*6e60*/  FMUL R10, R24, R10 ;  /* 0x0000000a180a7220 */ /* 0x000fe20000400000 */
[----:B------:R-:W-:Y:S01]  /*6e70*/  F2FP.F16.F32.PACK_AB R5, R7, R6 ;  /* 0x000000060705723e */ /* 0x000fe200000000ff */
[C---:B------:R-:W-:Y:S01]  /*6e80*/  FFMA R8, R26.reuse, R28, R8 ;  /* 0x0000001c1a087223 */ /* 0x040fe20000000008 */
[----:B------:R-:W-:Y:S01]  /*6e90*/  FFMA R9, R26, R29, R9 ;  /* 0x0000001d1a097223 */ /* 0x000fe20000000009 */
[C---:B------:R-:W-:Y:S01]  /*6ea0*/  FMUL R11, R24.reuse, R11 ;  /* 0x0000000b180b7220 */ /* 0x040fe20000400000 */
[C---:B------:R-:W-:Y:S01]  /*6eb0*/  FMUL R0, R24.reuse, R12 ;  /* 0x0000000c18007220 */ /* 0x040fe20000400000 */
[----:B------:R-:W-:Y:S01]  /*6ec0*/  FMUL R2, R24, R13 ;  /* 0x0000000d18027220 */ /* 0x000fe20000400000 */
[----:B------:R-:W-:Y:S01]  /*6ed0*/  FFMA R10, R26, R30, R10 ;  /* 0x0000001e1a0a7223 */ /* 0x000fe2000000000a */
[----:B------:R-:W-:Y:S01]  /*6ee0*/  FMUL R3, R24, R14 ;  /* 0x0000000e18037220 */ /* 0x000fe20000400000 */
[----:B------:R-:W-:Y:S01]  /*6ef0*/  F2FP.F16.F32.PACK_AB R6, R9, R8 ;  /* 0x000000080906723e */ /* 0x000fe200000000ff */
[----:B------:R-:W-:Y:S01]  /*6f00*/  FFMA R11, R26, R31, R11 ;  /* 0x0000001f1a0b7223 */ /* 0x000fe2000000000b */
[C---:B------:R-:W-:Y:S01]  /*6f10*/  FMUL R15, R24.reuse, R15 ;  /* 0x0000000f180f7220 */ /* 0x040fe20000400000 */
[----:B------:R-:W-:Y:S01]  /*6f20*/  FMUL R12, R24, R16 ;  /* 0x00000010180c7220 */ /* 0x000fe20000400000 */
[----:B------:R-:W-:Y:S01]  /*6f30*/  FFMA R0, R26, R32, R0 ;  /* 0x000000201a007223 */ /* 0x000fe20000000000 */
[----:B------:R-:W-:Y:S01]  /*6f40*/  MOV R8, UR45 ;  /* 0x0000002d00087c02 */ /* 0x000fe20008000f00 */
[----:B------:R-:W-:Y:S01]  /*6f50*/  FMUL R13, R24, R17 ;  /* 0x00000011180d7220 */ /* 0x000fe20000400000 */
[----:B------:R-:W-:Y:S01]  /*6f60*/  FFMA R2, R26, R33, R2 ;  /* 0x000000211a027223 */ /* 0x000fe20000000002 */
[----:B------:R-:W-:Y:S01]  /*6f70*/  FMUL R14, R24, R18 ;  /* 0x00000012180e7220 */ /* 0x000fe20000400000 */
[C---:B------:R-:W-:Y:S01]  /*6f80*/  FFMA R3, R26.reuse, R34, R3 ;  /* 0x000000221a037223 */ /* 0x040fe20000000003 */
[----:B------:R-:W-:Y:S01]  /*6f90*/  FFMA R15, R26, R35, R15 ;  /* 0x000000231a0f7223 */ /* 0x000fe2000000000f */
[----:B------:R-:W-:Y:S01]  /*6fa0*/  FMUL R19, R24, R19 ;  /* 0x0000001318137220 */ /* 0x000fe20000400000 */
[----:B------:R-:W-:Y:S01]  /*6fb0*/  FFMA R12, R26, R36, R12 ;  /* 0x000000241a0c7223 */ /* 0x000fe2000000000c */
        /* <DEDUP_REMOVED lines=22> */
[----:B------:R-:W-:Y:S02]  /*7120*/  ULEA UR5, UR45, UR44, 0xc ;  /* 0x0000002c2d057291 */ /* 0x000fe4000f8e60ff */
[----:B------:R-:W-:Y:S02]  /*7130*/  UIADD3 UR9, UPT, UPT, UR49, 0x20, URZ ;  /* 0x0000002031097890 */ /* 0x000fe4000fffe0ff */
[----:B------:R-:W-:Y:S01]  /*7140*/  UIADD3 UR8, UPT, UPT, UR5, 0x200, URZ ;  /* 0x0000020005087890 */ /* 0x000fe2000fffe0ff */
[----:B------:R-:W-:Y:S01]  /*7150*/  UMOV UR10, UR50 ;  /* 0x00000032000a7c82 */ /* 0x000fe20008000000 */
[----:B------:R-:W-:Y:S01]  /*7160*/  UMOV UR11, UR36 ;  /* 0x00000024000b7c82 */ /* 0x000fe20008000000 */
[----:B--2---:R-:W-:Y:S04]  /*7170*/  UIADD3 UR4, UP0, UPT, UR6, 0x680, URZ ;  /* 0x0000068006047890 */ /* 0x004fe8000ff1e0ff */
[----:B------:R-:W-:Y:S09]  /*7180*/  UIADD3.X UR5, UPT, UPT, URZ, UR7, URZ, UP0, !UPT ;  /* 0x00000007ff057290 */ /* 0x000ff200087fe4ff */
[----:B------:R2:W-:Y:S02]  /*7190*/  UTMASTG.3D [UR8], [UR4] ;  /* 0x00000008040073b5 */ /* 0x0005e40008010000 */
[----:B--2---:R0:W-:Y:S02]  /*71a0*/  UTMACMDFLUSH ;  /* 0x00000000000079b7 */ /* 0x0041e40000000000 */
.L_x_113:
[----:B------:R-:W-:Y:S05]  /*71b0*/  BSYNC.RECONVERGENT B0 ;  /* 0x0000000000007941 */ /* 0x000fea0003800200 */
.L_x_112:
[----:B------:R-:W-:Y:S01]  /*71c0*/  UIADD3 UR4, UPT, UPT, UR45, 0x1, URZ ;  /* 0x000000012d047890 */ /* 0x000fe2000fffe0ff */
[----:B------:R-:W-:Y:S03]  /*71d0*/  BSSY.RECONVERGENT B0, `(.L_x_114) ;  /* 0x0000008000007945 */ /* 0x000fe60003800200 */
[----:B------:R-:W-:Y:S04]  /*71e0*/  UISETP.NE.AND UP0, UPT, UR4, 0x3, UPT ;  /* 0x000000030400788c */ /* 0x000fe8000bf05270 */
[----:B------:R-:W-:Y:S02]  /*71f0*/  UISETP.EQ.XOR UP1, UPT, UR47, 0x3, !UP0 ;  /* 0x000000032f00788c */ /* 0x000fe4000c722a70 */
[----:B------:R-:W-:Y:S02]  /*7200*/  USEL UR46, UR4, URZ, UP0 ;  /* 0x000000ff042e7287 */ /* 0x000fe40008000000 */
[----:B------:R-:W-:Y:S04]  /*7210*/  USEL UR5, URZ, 0x1, !UP1 ;  /* 0x00000001ff057887 */ /* 0x000fe8000c800000 */
[----:B------:R-:W-:Y:S01]  /*7220*/  ULOP3.LUT UR55, UR55, UR5, URZ, 0x3c, !UPT ;  /* 0x0000000537377292 */ /* 0x000fe2000f8e3cff */
[----:B------:R-:W-:Y:S11]  /*7230*/  @P0 BRA `(.L_x_115) ;  /* 0x0000000000040947 */ /* 0x000ff60003800000 */
[----:B------:R-:W-:Y:S04]  /*7240*/  DEPBAR.LE SB0, 0x1 ;  /* 0x000080400000791a */ /* 0x000fe80000000000 */
.L_x_115:
[----:B------:R-:W-:Y:S05]  /*7250*/  BSYNC.RECONVERGENT B0 ;  /* 0x0000000000007941 */ /* 0x000fea0003800200 */
.L_x_114:
[----:B------:R-:W-:Y:S01]  /*7260*/  BAR.SYNC.DEFER_BLOCKING 0x1, 0x80 ;  /* 0x0042000000007b1d */ /* 0x000fe20000010000 */
[----:B------:R-:W-:Y:S01]  /*7270*/  UISETP.NE.AND UP0, UPT, UR53, -0x2, UPT ;  /* 0xfffffffe3500788c */ /* 0x000fe2000bf05270 */
[----:B------:R-:W-:Y:S08]  /*7280*/  IADD3 R22, PT, PT, R22, 0x1, RZ ;  /* 0x0000000116167810 */ /* 0x000ff00007ffe0ff */
[----:B------:R-:W-:Y:S05]  /*7290*/  BRA.U !UP0, `(.L_x_116) ;  /* 0x0000000108287547 */ /* 0x000fea000b800000 */
[----:B------:R-:W-:Y:S01]  /*72a0*/  ISETP.NE.AND P0, PT, R61, RZ, PT ;  /* 0x000000ff3d00720c */ /* 0x000fe20003f05270 */
[----:B------:R-:W-:Y:S01]  /*72b0*/  IMAD.U32 R2, RZ, RZ, UR52 ;  /* 0x00000034ff027e24 */ /* 0x000fe2000f8e00ff */
[----:B------:R-:W-:Y:S01]  /*72c0*/  UIADD3 UR4, UPT, UPT, UR52, 0x1, URZ ;  /* 0x0000000134047890 */ /* 0x000fe2000fffe0ff */
[----:B------:R-:W-:Y:S03]  /*72d0*/  IMAD.U32 R0, RZ, RZ, UR54 ;  /* 0x00000036ff007e24 */ /* 0x000fe6000f8e00ff */
[----:B------:R-:W-:Y:S04]  /*72e0*/  UISETP.NE.AND UP0, UPT, UR4, 0x3, UPT ;  /* 0x000000030400788c */ /* 0x000fe8000bf05270 */
[----:B------:R-:W-:Y:S03]  /*72f0*/  USEL UR52, UR4, URZ, UP0 ;  /* 0x000000ff04347287 */ /* 0x000fe60008000000 */
[----:B------:R-:W-:Y:S05]  /*7300*/  @P0 LEA R2, R2, UR44, 0x3 ;  /* 0x0000002c02020c11 */ /* 0x000fea000f8e18ff */
[----:B------:R-:W-:Y:S05]  /*7310*/  @P0 VIADD R2, R2, 0x58 ;  /* 0x0000005802020836 */ /* 0x000fea0000000000 */
[----:B------:R-:W-:Y:S04]  /*7320*/  @P0 PRMT R0, R0, 0x654, R2 ;  /* 0x0000065400000816 */ /* 0x000fe80000000002 */
[----:B------:R2:W-:Y:S03]  /*7330*/  @P0 SYNCS.ARRIVE.TRANS64.RED.A1T0 RZ, [R0+URZ], RZ ;  /* 0x000000ff00ff09a7 */ /* 0x0005e600081004ff */
.L_x_116:
[----:B------:R-:W-:Y:S01]  /*7340*/  R2UR UR6, R60 ;  /* 0x000000003c0672ca */ /* 0x000fe200000e0000 */
[----:B------:R-:W-:Y:S01]  /*7350*/  UIADD3 UR53, UPT, UPT, UR53, 0x2, URZ ;  /* 0x0000000235357890 */ /* 0x000fe2000fffe0ff */
[----:B------:R-:W-:Y:S02]  /*7360*/  R2UR UR5, R47 ;  /* 0x000000002f0572ca */ /* 0x000fe400000e0000 */
[----:B------:R-:W-:Y:S02]  /*7370*/  R2UR UR4, R48 ;  /* 0x00000000300472ca */ /* 0x000fe400000e0000 */
[----:B------:R-:W-:Y:S02]  /*7380*/  R2UR UR36, R58 ;  /* 0x000000003a2472ca */ /* 0x000fe400000e0000 */
[----:B------:R-:W-:Y:S02]  /*7390*/  ISETP.NE.AND P0, PT, R51, 0x2, PT ;  /* 0x000000023300780c */ /* 0x000fe40003f05270 */
[----:B------:R-:W-:Y:S02]  /*73a0*/  ISETP.NE.AND P1, PT, R22, 0x4, PT ;  /* 0x000000041600780c */ /* 0x000fe40003f25270 */
[----:B------:R-:W-:Y:S01]  /*73b0*/  SEL R2, RZ, 0x1, P0 ;  /* 0x00000001ff027807 */ /* 0x000fe20000000000 */
[----:B------:R-:W-:Y:S01]  /*73c0*/  UISETP.NE.AND UP0, UPT, UR6, URZ, UPT ;  /* 0x000000ff0600728c */ /* 0x000fe2000bf05270 */
[----:B--2---:R-:W-:Y:S01]  /*73d0*/  SEL R0, RZ, 0x1, P1 ;  /* 0x00000001ff007807 */ /* 0x004fe20000800000 */
[----:B------:R-:W-:Y:S01]  /*73e0*/  UIADD3 UR32, UPT, UPT, UR37, UR5, URZ ;  /* 0x0000000525207290 */ /* 0x000fe2000fffe0ff */
[----:B------:R-:W-:Y:S01]  /*73f0*/  LOP3.LUT R52, R52, R2, RZ, 0x3c, !PT ;  /* 0x0000000234347212 */ /* 0x000fe200078e3cff */
[----:B------:R-:W-:Y:S01]  /*7400*/  UIADD3 UR29, UPT, UPT, UR38, UR4, URZ ;  /* 0x00000004261d7290 */ /* 0x000fe2000fffe0ff */
[----:B------:R-:W-:Y:S02]  /*7410*/  LOP3.LUT R53, R53, R0, RZ, 0x3c, !PT ;  /* 0x0000000035357212 */ /* 0x000fe400078e3cff */
[----:B------:R-:W-:Y:S02]  /*7420*/  SEL R51, R51, RZ, P0 ;  /* 0x000000ff33337207 */ /* 0x000fe40000000000 */
[----:B------:R-:W-:Y:S01]  /*7430*/  SEL R22, R22, RZ, P1 ;  /* 0x000000ff16167207 */ /* 0x000fe20000800000 */
[----:B------:R-:W-:Y:S06]  /*7440*/  BRA.U UP0, `(.L_x_117) ;  /* 0xffffffdd005c7547 */ /* 0x000fec000b83ffff */
[----:B------:R-:W-:-:S13]  /*7450*/  R2UR UR4, R49 ;  /* 0x00000000310472ca */ /* 0x000fda00000e0000 */
[----:B------:R-:W-:-:S09]  /*7460*/  UISETP.NE.AND UP0, UPT, UR4, URZ, UPT ;  /* 0x000000ff0400728c */ /* 0x000fd2000bf05270 */
[----:B------:R-:W-:Y:S05]  /*7470*/  BRA.U !UP0, `(.L_x_118) ;  /* 0x0000000108487547 */ /* 0x000fea000b800000 */
[----:B------:R-:W2:Y:S02]  /*7480*/  LDCU.64 UR4, c[0x0][0x890] ;  /* 0x00011200ff0477ac */ /* 0x000ea40008000a00 */
[----:B--2---:R-:W-:-:S04]  /*7490*/  UISETP.NE.U32.AND UP0, UPT, UR4, URZ, UPT ;  /* 0x000000ff0400728c */ /* 0x004fc8000bf05070 */
[----:B------:R-:W-:-:S09]  /*74a0*/  UISETP.NE.AND.EX UP0, UPT, UR5, URZ, UPT, UP0 ;  /* 0x000000ff0500728c */ /* 0x000fd2000bf05300 */
[----:B------:R-:W-:Y:S05]  /*74b0*/  BRA.U UP0, `(.L_x_119) ;  /* 0x00000001000c7547 */ /* 0x000fea000b800000 */
[----:B------:R-:W-:-:S13]  /*74c0*/  FSETP.NEU.AND P0, PT, R26, RZ, PT ;  /* 0x000000ff1a00720b */ /* 0x000fda0003f0d000 */
[----:B------:R-:W-:Y:S05]  /*74d0*/  @!P0 EXIT ;  /* 0x000000000000894d */ /* 0x000fea0003800000 */
[----:B------:R-:W-:Y:S05]  /*74e0*/  BRA `(.L_x_118) ;  /* 0x00000000002c7947 */ /* 0x000fea0003800000 */
.L_x_119:
[----:B------:R-:W-:Y:S01]  /*74f0*/  ISETP.NE.AND P0, PT, R50, RZ, PT ;  /* 0x000000ff3200720c */ /* 0x000fe20003f05270 */
[----:B------:R-:W-:-:S12]  /*7500*/  BSSY.RECONVERGENT B0, `(.L_x_118) ;  /* 0x0000009000007945 */ /* 0x000fd80003800200 */
[----:B------:R-:W-:Y:S05]  /*7510*/  @P0 BRA `(.L_x_120) ;  /* 0x0000000000140947 */ /* 0x000fea0003800000 */
[----:B------:R-:W2:Y:S02]  /*7520*/  LDCU.64 UR4, c[0x0][0x888] ;  /* 0x00011100ff0477ac */ /* 0x000ea40008000a00 */
[----:B--2---:R-:W-:-:S04]  /*7530*/  ISETP.NE.U32.AND P0, PT, RZ, UR4, PT ;  /* 0x00000004ff007c0c */ /* 0x004fc8000bf05070 */
[----:B------:R-:W-:-:S13]  /*7540*/  ISETP.NE.AND.EX P0, PT, RZ, UR5, PT, P0 ;  /* 0x00000005ff007c0c */ /* 0x000fda000bf05300 */
[----:B------:R-:W-:Y:S05]  /*7550*/  @!P0 EXIT ;  /* 0x000000000000894d */ /* 0x000fea0003800000 */
[----:B------:R-:W-:Y:S05]  /*7560*/  BRA `(.L_x_121) ;  /* 0x0000000000087947 */ /* 0x000fea0003800000 */
.L_x_120:
[----:B------:R-:W-:-:S13]  /*7570*/  FSETP.NEU.AND P0, PT, R26, RZ, PT ;  /* 0x000000ff1a00720b */ /* 0x000fda0003f0d000 */
[----:B------:R-:W-:Y:S05]  /*7580*/  @!P0 EXIT ;  /* 0x000000000000894d */ /* 0x000fea0003800000 */
.L_x_121:
[----:B------:R-:W-:Y:S05]  /*7590*/  BSYNC.RECONVERGENT B0 ;  /* 0x0000000000007941 */ /* 0x000fea0003800200 */
.L_x_118:
[----:B------:R-:W-:Y:S01]  /*75a0*/  ULEA UR4, UR52, UR44, 0x3 ;  /* 0x0000002c34047291 */ /* 0x000fe2000f8e18ff */
[----:B------:R-:W-:-:S04]  /*75b0*/  DEPBAR.LE SB0, 0x0 ;  /* 0x000080000000791a */ /* 0x000fc80000000000 */
[----:B------:R-:W-:-:S04]  /*75c0*/  UIADD3 UR4, UPT, UPT, UR4, 0x58, URZ ;  /* 0x0000005804047890 */ /* 0x000fc8000fffe0ff */
[----:B------:R-:W-:-:S09]  /*75d0*/  UPRMT UR4, UR54, 0x654, UR4 ;  /* 0x0000065436047896 */ /* 0x000fd20008000004 */
[----:B------:R-:W-:Y:S01]  /*75e0*/  SYNCS.ARRIVE.TRANS64.RED.A1T0 RZ, [UR4], RZ ;  /* 0x000000ffffff79a7 */ /* 0x000fe20008100404 */
[----:B------:R-:W-:Y:S05]  /*75f0*/  EXIT ;  /* 0x000000000000794d */ /* 0x000fea0003800000 */
.L_x_24:
[----:B--2---:R2:W3:Y:S02]  /*7600*/  SYNCS.PHASECHK.TRANS64.TRYWAIT P0, [R0+URZ+0xf0], R2 ;  /* 0x0000f002000075a7 */ /* 0x0044e400080011ff */
[----:B---3--:R-:W-:Y:S05]  /*7610*/  @!P0 NANOSLEEP.SYNCS 0x989680 ;  /* 0x009896800000895d */ /* 0x008fea0003900000 */
[----:B------:R-:W3:Y:S02]  /*7620*/  @!P0 SYNCS.PHASECHK.TRANS64 P0, [R0+URZ+0xf0], R2 ;  /* 0x0000f002000085a7 */ /* 0x000ee400080010ff */
[----:B---3--:R-:W-:Y:S05]  /*7630*/  @!P0 BRA `(.L_x_24) ;  /* 0xfffffffc00f08947 */ /* 0x008fea000383ffff */
[----:B------:R-:W-:Y:S05]  /*7640*/  BRA `(.L_x_122) ;  /* 0xffffffa000e87947 */ /* 0x000fea000383ffff */
.L_x_27:
[----:B-1----:R-:W-:-:S07]  /*7650*/  MOV R0, UR33 ;  /* 0x0000002100007c02 */ /* 0x002fce0008000f00 */
.L_x_123:
[----:B-1----:R1:W2:Y:S02]  /*7660*/  SYNCS.PHASECHK.TRANS64.TRYWAIT P0, [R0+URZ+0x20], R3 ;  /* 0x00002003000075a7 */ /* 0x0022a400080011ff */
[----:B--2---:R-:W-:Y:S05]  /*7670*/  @!P0 NANOSLEEP.SYNCS 0x989680 ;  /* 0x009896800000895d */ /* 0x004fea0003900000 */
[----:B------:R-:W2:Y:S02]  /*7680*/  @!P0 SYNCS.PHASECHK.TRANS64 P0, [R0+URZ+0x20], R3 ;  /* 0x00002003000085a7 */ /* 0x000ea400080010ff */
[----:B--2---:R-:W-:Y:S05]  /*7690*/  @!P0 BRA `(.L_x_123) ;  /* 0xfffffffc00f08947 */ /* 0x004fea000383ffff */
[----:B------:R-:W-:Y:S05]  /*76a0*/  BRA `(.L_x_26) ;  /* 0xffffffa400347947 */ /* 0x000fea000383ffff */
.L_x_34:
[----:B-1----:R-:W-:-:S07]  /*76b0*/  MOV R0, UR17 ;  /* 0x0000001100007c02 */ /* 0x002fce0008000f00 */
.L_x_124:
[----:B-1----:R1:W2:Y:S02]  /*76c0*/  SYNCS.PHASECHK.TRANS64.TRYWAIT P0, [R0+URZ+0x20], R3 ;  /* 0x00002003000075a7 */ /* 0x0022a400080011ff */
[----:B--2---:R-:W-:Y:S05]  /*76d0*/  @!P0 NANOSLEEP.SYNCS 0x989680 ;  /* 0x009896800000895d */ /* 0x004fea0003900000 */
[----:B------:R-:W2:Y:S02]  /*76e0*/  @!P0 SYNCS.PHASECHK.TRANS64 P0, [R0+URZ+0x20], R3 ;  /* 0x00002003000085a7 */ /* 0x000ea400080010ff */
[----:B--2---:R-:W-:Y:S05]  /*76f0*/  @!P0 BRA `(.L_x_124) ;  /* 0xfffffffc00f08947 */ /* 0x004fea000383ffff */
[----:B------:R-:W-:Y:S05]  /*7700*/  BRA `(.L_x_33) ;  /* 0xffffffa800007947 */ /* 0x000fea000383ffff */
.L_x_39:
[----:B-1----:R1:W2:Y:S02]  /*7710*/  SYNCS.PHASECHK.TRANS64.TRYWAIT P0, [R3+URZ+0x80], R0 ;  /* 0x00008000030075a7 */ /* 0x0022a400080011ff */
[----:B--2---:R-:W-:Y:S05]  /*7720*/  @!P0 NANOSLEEP.SYNCS 0x989680 ;  /* 0x009896800000895d */ /* 0x004fea0003900000 */
[----:B------:R-:W2:Y:S02]  /*7730*/  @!P0 SYNCS.PHASECHK.TRANS64 P0, [R3+URZ+0x80], R0 ;  /* 0x00008000030085a7 */ /* 0x000ea400080010ff */
[----:B--2---:R-:W-:Y:S05]  /*7740*/  @!P0 BRA `(.L_x_39) ;  /* 0xfffffffc00f08947 */ /* 0x004fea000383ffff */
[----:B------:R-:W-:Y:S05]  /*7750*/  BRA `(.L_x_125) ;  /* 0xffffffa800b47947 */ /* 0x000fea000383ffff */
.L_x_43:
[----:B------:R-:W-:-:S07]  /*7760*/  MOV R0, UR4 ;  /* 0x0000000400007c02 */ /* 0x000fce0008000f00 */
.L_x_126:
[----:B-1----:R1:W2:Y:S02]  /*7770*/  SYNCS.PHASECHK.TRANS64.TRYWAIT P0, [R0+URZ], R2 ;  /* 0x00000002000075a7 */ /* 0x0022a400080011ff */
[----:B--2---:R-:W-:Y:S05]  /*7780*/  @!P0 NANOSLEEP.SYNCS 0x989680 ;  /* 0x009896800000895d */ /* 0x004fea0003900000 */
[----:B------:R-:W2:Y:S02]  /*7790*/  @!P0 SYNCS.PHASECHK.TRANS64 P0, [R0+URZ], R2 ;  /* 0x00000002000085a7 */ /* 0x000ea400080010ff */
[----:B--2---:R-:W-:Y:S05]  /*77a0*/  @!P0 BRA `(.L_x_126) ;  /* 0xfffffffc00f08947 */ /* 0x004fea000383ffff */
[----:B------:R-:W-:Y:S05]  /*77b0*/  BRA `(.L_x_127) ;  /* 0xffffffb000607947 */ /* 0x000fea000383ffff */
.L_x_44:
[----:B------:R-:W-:-:S07]  /*77c0*/  MOV R0, UR5 ;  /* 0x0000000500007c02 */ /* 0x000fce0008000f00 */
.L_x_128:
[----:B-1----:R1:W2:Y:S02]  /*77d0*/  SYNCS.PHASECHK.TRANS64.TRYWAIT P0, [R0+URZ], R3 ;  /* 0x00000003000075a7 */ /* 0x0022a400080011ff */
[----:B--2---:R-:W-:Y:S05]  /*77e0*/  @!P0 NANOSLEEP.SYNCS 0x989680 ;  /* 0x009896800000895d */ /* 0x004fea0003900000 */
[----:B------:R-:W2:Y:S02]  /*77f0*/  @!P0 SYNCS.PHASECHK.TRANS64 P0, [R0+URZ], R3 ;  /* 0x00000003000085a7 */ /* 0x000ea400080010ff */
[----:B--2---:R-:W-:Y:S05]  /*7800*/  @!P0 BRA `(.L_x_128) ;  /* 0xfffffffc00f08947 */ /* 0x004fea000383ffff */
[----:B------:R-:W-:Y:S05]  /*7810*/  BRA `(.L_x_129) ;  /* 0xffffffb0006c7947 */ /* 0x000fea000383ffff */
.L_x_45:
[----:B------:R-:W-:-:S07]  /*7820*/  MOV R0, UR5 ;  /* 0x0000000500007c02 */ /* 0x000fce0008000f00 */
.L_x_130:
[----:B-1----:R1:W2:Y:S02]  /*7830*/  SYNCS.PHASECHK.TRANS64.TRYWAIT P0, [R0+URZ], R3 ;  /* 0x00000003000075a7 */ /* 0x0022a400080011ff */
[----:B--2---:R-:W-:Y:S05]  /*7840*/  @!P0 NANOSLEEP.SYNCS 0x989680 ;  /* 0x009896800000895d */ /* 0x004fea0003900000 */
[----:B------:R-:W2:Y:S02]  /*7850*/  @!P0 SYNCS.PHASECHK.TRANS64 P0, [R0+URZ], R3 ;  /* 0x00000003000085a7 */ /* 0x000ea400080010ff */
[----:B--2---:R-:W-:Y:S05]  /*7860*/  @!P0 BRA `(.L_x_130) ;  /* 0xfffffffc00f08947 */ /* 0x004fea000383ffff */
[----:B------:R-:W-:Y:S05]  /*7870*/  BRA `(.L_x_131) ;  /* 0xffffffb000787947 */ /* 0x000fea000383ffff */
.L_x_48:
[----:B--2---:R2:W3:Y:S02]  /*7880*/  SYNCS.PHASECHK.TRANS64.TRYWAIT P0, [R2+URZ+0xe0], R4 ;  /* 0x0000e004020075a7 */ /* 0x0044e400080011ff */
[----:B---3--:R-:W-:Y:S05]  /*7890*/  @!P0 NANOSLEEP.SYNCS 0x989680 ;  /* 0x009896800000895d */ /* 0x008fea0003900000 */
[----:B------:R-:W3:Y:S02]  /*78a0*/  @!P0 SYNCS.PHASECHK.TRANS64 P0, [R2+URZ+0xe0], R4 ;  /* 0x0000e004020085a7 */ /* 0x000ee400080010ff */
[----:B---3--:R-:W-:Y:S05]  /*78b0*/  @!P0 BRA `(.L_x_48) ;  /* 0xfffffffc00f08947 */ /* 0x008fea000383ffff */
[----:B------:R-:W-:Y:S05]  /*78c0*/  BRA `(.L_x_132) ;  /* 0xffffffb000d47947 */ /* 0x000fea000383ffff */
.L_x_49:
[----:B------:R-:W-:-:S07]  /*78d0*/  MOV R2, UR4 ;  /* 0x0000000400027c02 */ /* 0x000fce0008000f00 */
.L_x_133:
[----:B--2---:R2:W3:Y:S02]  /*78e0*/  SYNCS.PHASECHK.TRANS64.TRYWAIT P0, [R2+URZ+0x90], R5 ;  /* 0x00009005020075a7 */ /* 0x0044e400080011ff */
[----:B---3--:R-:W-:Y:S05]  /*78f0*/  @!P0 NANOSLEEP.SYNCS 0x989680 ;  /* 0x009896800000895d */ /* 0x008fea0003900000 */
[----:B------:R-:W3:Y:S02]  /*7900*/  @!P0 SYNCS.PHASECHK.TRANS64 P0, [R2+URZ+0x90], R5 ;  /* 0x00009005020085a7 */ /* 0x000ee400080010ff */
[----:B---3--:R-:W-:Y:S05]  /*7910*/  @!P0 BRA `(.L_x_133) ;  /* 0xfffffffc00f08947 */ /* 0x008fea000383ffff */
[----:B------:R-:W-:Y:S05]  /*7920*/  BRA `(.L_x_134) ;  /* 0xffffffb000e47947 */ /* 0x000fea000383ffff */
.L_x_50:
[----:B--2---:R2:W3:Y:S02]  /*7930*/  SYNCS.PHASECHK.TRANS64.TRYWAIT P1, [R2+URZ+0x80], R4 ;  /* 0x00008004020075a7 */ /* 0x0044e400080211ff */
[----:B---3--:R-:W-:Y:S05]  /*7940*/  @!P1 NANOSLEEP.SYNCS 0x989680 ;  /* 0x009896800000995d */ /* 0x008fea0003900000 */
[----:B------:R-:W3:Y:S02]  /*7950*/  @!P1 SYNCS.PHASECHK.TRANS64 P1, [R2+URZ+0x80], R4 ;  /* 0x00008004020095a7 */ /* 0x000ee400080210ff */
[----:B---3--:R-:W-:Y:S05]  /*7960*/  @!P1 BRA `(.L_x_50) ;  /* 0xfffffffc00f09947 */ /* 0x008fea000383ffff */
[----:B------:R-:W-:Y:S05]  /*7970*/  BRA `(.L_x_135) ;  /* 0xffffffb400147947 */ /* 0x000fea000383ffff */
.L_x_53:
[----:B------:R-:W-:-:S07]  /*7980*/  MOV R0, UR4 ;  /* 0x0000000400007c02 */ /* 0x000fce0008000f00 */
.L_x_136:
[----:B--2---:R2:W3:Y:S02]  /*7990*/  SYNCS.PHASECHK.TRANS64.TRYWAIT P0, [R0+URZ+0x90], R2 ;  /* 0x00009002000075a7 */ /* 0x0044e400080011ff */
[----:B---3--:R-:W-:Y:S05]  /*79a0*/  @!P0 NANOSLEEP.SYNCS 0x989680 ;  /* 0x009896800000895d */ /* 0x008fea0003900000 */
[----:B------:R-:W3:Y:S02]  /*79b0*/  @!P0 SYNCS.PHASECHK.TRANS64 P0, [R0+URZ+0x90], R2 ;  /* 0x00009002000085a7 */ /* 0x000ee400080010ff */
[----:B---3--:R-:W-:Y:S05]  /*79c0*/  @!P0 BRA `(.L_x_136) ;  /* 0xfffffffc00f08947 */ /* 0x008fea000383ffff */
[----:B------:R-:W-:Y:S05]  /*79d0*/  BRA `(.L_x_52) ;  /* 0xffffffb400687947 */ /* 0x000fea000383ffff */
.L_x_60:
[----:B-1----:R1:W2:Y:S02]  /*79e0*/  SYNCS.PHASECHK.TRANS64.TRYWAIT P1, [R0+URZ+0x80], R2 ;  /* 0x00008002000075a7 */ /* 0x0022a400080211ff */
[----:B--2---:R-:W-:Y:S05]  /*79f0*/  @!P1 NANOSLEEP.SYNCS 0x989680 ;  /* 0x009896800000995d */ /* 0x004fea0003900000 */
[----:B------:R-:W2:Y:S02]  /*7a00*/  @!P1 SYNCS.PHASECHK.TRANS64 P1, [R0+URZ+0x80], R2 ;  /* 0x00008002000095a7 */ /* 0x000ea400080210ff */
[----:B--2---:R-:W-:Y:S05]  /*7a10*/  @!P1 BRA `(.L_x_60) ;  /* 0xfffffffc00f09947 */ /* 0x004fea000383ffff */
[----:B------:R-:W-:Y:S05]  /*7a20*/  BRA `(.L_x_137) ;  /* 0xffffffb800cc7947 */ /* 0x000fea000383ffff */
.L_x_61:
[----:B------:R-:W-:-:S07]  /*7a30*/  MOV R2, UR23 ;  /* 0x0000001700027c02 */ /* 0x000fce0008000f00 */
.L_x_138:
[----:B-1----:R1:W2:Y:S02]  /*7a40*/  SYNCS.PHASECHK.TRANS64.TRYWAIT P0, [R2+URZ+0xc0], R0 ;  /* 0x0000c000020075a7 */ /* 0x0022a400080011ff */
[----:B--2---:R-:W-:Y:S05]  /*7a50*/  @!P0 NANOSLEEP.SYNCS 0x989680 ;  /* 0x009896800000895d */ /* 0x004fea0003900000 */
[----:B------:R-:W2:Y:S02]  /*7a60*/  @!P0 SYNCS.PHASECHK.TRANS64 P0, [R2+URZ+0xc0], R0 ;  /* 0x0000c000020085a7 */ /* 0x000ea400080010ff */
[----:B--2---:R-:W-:Y:S05]  /*7a70*/  @!P0 BRA `(.L_x_138) ;  /* 0xfffffffc00f08947 */ /* 0x004fea000383ffff */
[----:B------:R-:W-:Y:S05]  /*7a80*/  BRA `(.L_x_139) ;  /* 0xffffffbc001c7947 */ /* 0x000fea000383ffff */
.L_x_64:
[----:B------:R-:W-:Y:S07]  /*7a90*/  MOV R0, UR5 ;  /* 0x0000000500007c02 */ /* 0x000fee0008000f00 */
.L_x_140:
[----:B-1----:R1:W2:Y:S02]  /*7aa0*/  SYNCS.PHASECHK.TRANS64.TRYWAIT P0, [R0+URZ], R2 ;  /* 0x00000002000075a7 */ /* 0x0022a400080011ff */
[----:B--2---:R-:W-:Y:S05]  /*7ab0*/  @!P0 NANOSLEEP.SYNCS 0x989680 ;  /* 0x009896800000895d */ /* 0x004fea0003900000 */
[----:B------:R-:W2:Y:S02]  /*7ac0*/  @!P0 SYNCS.PHASECHK.TRANS64 P0, [R0+URZ], R2 ;  /* 0x00000002000085a7 */ /* 0x000ea400080010ff */
[----:B--2---:R-:W-:Y:S05]  /*7ad0*/  @!P0 BRA `(.L_x_140) ;  /* 0xfffffffc00f08947 */ /* 0x004fea000383ffff */
[----:B------:R-:W-:Y:S05]  /*7ae0*/  BRA `(.L_x_63) ;  /* 0xffffffbc00387947 */ /* 0x000fea000383ffff */
.L_x_67:
[----:B------:R-:W-:-:S07]  /*7af0*/  MOV R0, UR4 ;  /* 0x0000000400007c02 */ /* 0x000fce0008000f00 */
.L_x_141:
[----:B--2---:R2:W4:Y:S02]  /*7b00*/  SYNCS.PHASECHK.TRANS64.TRYWAIT P0, [R0+URZ], R2 ;  /* 0x00000002000075a7 */ /* 0x00452400080011ff */
[----:B----4-:R-:W-:Y:S05]  /*7b10*/  @!P0 NANOSLEEP.SYNCS 0x989680 ;  /* 0x009896800000895d */ /* 0x010fea0003900000 */
[----:B------:R-:W4:Y:S02]  /*7b20*/  @!P0 SYNCS.PHASECHK.TRANS64 P0, [R0+URZ], R2 ;  /* 0x00000002000085a7 */ /* 0x000f2400080010ff */
[----:B----4-:R-:W-:Y:S05]  /*7b30*/  @!P0 BRA `(.L_x_141) ;  /* 0xfffffffc00f08947 */ /* 0x010fea000383ffff */
[----:B------:R-:W-:Y:S05]  /*7b40*/  BRA `(.L_x_142) ;  /* 0xffffffbc00ec7947 */ /* 0x000fea000383ffff */
.L_x_68:
[----:B------:R-:W-:-:S07]  /*7b50*/  MOV R0, UR5 ;  /* 0x0000000500007c02 */ /* 0x000fce0008000f00 */
.L_x_143:
[----:B-1----:R1:W2:Y:S02]  /*7b60*/  SYNCS.PHASECHK.TRANS64.TRYWAIT P0, [R0+URZ], R3 ;  /* 0x00000003000075a7 */ /* 0x0022a400080011ff */
[----:B--2---:R-:W-:Y:S05]  /*7b70*/  @!P0 NANOSLEEP.SYNCS 0x989680 ;  /* 0x009896800000895d */ /* 0x004fea0003900000 */
[----:B------:R-:W2:Y:S02]  /*7b80*/  @!P0 SYNCS.PHASECHK.TRANS64 P0, [R0+URZ], R3 ;  /* 0x00000003000085a7 */ /* 0x000ea400080010ff */
[----:B--2---:R-:W-:Y:S05]  /*7b90*/  @!P0 BRA `(.L_x_143) ;  /* 0xfffffffc00f08947 */ /* 0x004fea000383ffff */
[----:B------:R-:W-:Y:S05]  /*7ba0*/  BRA `(.L_x_144) ;  /* 0xffffffbc00f87947 */ /* 0x000fea000383ffff */
.L_x_69:
[----:B------:R-:W-:-:S07]  /*7bb0*/  MOV R0, UR5 ;  /* 0x0000000500007c02 */ /* 0x000fce0008000f00 */
.L_x_145:
[----:B-1----:R1:W2:Y:S02]  /*7bc0*/  SYNCS.PHASECHK.TRANS64.TRYWAIT P0, [R0+URZ], R3 ;  /* 0x00000003000075a7 */ /* 0x0022a400080011ff */
[----:B--2---:R-:W-:Y:S05]  /*7bd0*/  @!P0 NANOSLEEP.SYNCS 0x989680 ;  /* 0x009896800000895d */ /* 0x004fea0003900000 */
[----:B------:R-:W2:Y:S02]  /*7be0*/  @!P0 SYNCS.PHASECHK.TRANS64 P0, [R0+URZ], R3 ;  /* 0x00000003000085a7 */ /* 0x000ea400080010ff */
[----:B--2---:R-:W-:Y:S05]  /*7bf0*/  @!P0 BRA `(.L_x_145) ;  /* 0xfffffffc00f08947 */ /* 0x004fea000383ffff */
[----:B------:R-:W-:Y:S05]  /*7c00*/  BRA `(.L_x_146) ;  /* 0xffffffc000047947 */ /* 0x000fea000383ffff */
.L_x_70:
[----:B-1----:R-:W-:-:S07]  /*7c10*/  MOV R0, UR4 ;  /* 0x0000000400007c02 */ /* 0x002fce0008000f00 */
.L_x_147:
[----:B-1----:R1:W2:Y:S02]  /*7c20*/  SYNCS.PHASECHK.TRANS64.TRYWAIT P0, [R0+URZ], R2 ;  /* 0x00000002000075a7 */ /* 0x0022a400080011ff */
[----:B--2---:R-:W-:Y:S05]  /*7c30*/  @!P0 NANOSLEEP.SYNCS 0x989680 ;  /* 0x009896800000895d */ /* 0x004fea0003900000 */
[----:B------:R-:W2:Y:S02]  /*7c40*/  @!P0 SYNCS.PHASECHK.TRANS64 P0, [R0+URZ], R2 ;  /* 0x00000002000085a7 */ /* 0x000ea400080010ff */
[----:B--2---:R-:W-:Y:S05]  /*7c50*/  @!P0 BRA `(.L_x_147) ;  /* 0xfffffffc00f08947 */ /* 0x004fea000383ffff */
[----:B------:R-:W-:Y:S05]  /*7c60*/  BRA `(.L_x_148) ;  /* 0xffffffc000107947 */ /* 0x000fea000383ffff */
.L_x_75:
[----:B---3--:R3:W4:Y:S02]  /*7c70*/  SYNCS.PHASECHK.TRANS64.TRYWAIT P0, [R12+URZ+0x80], R0 ;  /* 0x000080000c0075a7 */ /* 0x00872400080011ff */
[----:B----4-:R-:W-:Y:S05]  /*7c80*/  @!P0 NANOSLEEP.SYNCS 0x989680 ;  /* 0x009896800000895d */ /* 0x010fea0003900000 */
[----:B------:R-:W4:Y:S02]  /*7c90*/  @!P0 SYNCS.PHASECHK.TRANS64 P0, [R12+URZ+0x80], R0 ;  /* 0x000080000c0085a7 */ /* 0x000f2400080010ff */
[----:B----4-:R-:W-:Y:S05]  /*7ca0*/  @!P0 BRA `(.L_x_75) ;  /* 0xfffffffc00f08947 */ /* 0x010fea000383ffff */
[----:B------:R-:W-:Y:S05]  /*7cb0*/  BRA `(.L_x_149) ;  /* 0xffffffc400207947 */ /* 0x000fea000383ffff */
.L_x_78:
[----:B-1----:R-:W-:Y:S07]  /*7cc0*/  MOV R0, UR24 ;  /* 0x0000001800007c02 */ /* 0x002fee0008000f00 */
.L_x_150:
[----:B-1----:R1:W3:Y:S02]  /*7cd0*/  SYNCS.PHASECHK.TRANS64.TRYWAIT P2, [R0+URZ+0x78], R6 ;  /* 0x00007806000075a7 */ /* 0x0022e400080411ff */
[----:B---3--:R-:W-:Y:S05]  /*7ce0*/  @!P2 NANOSLEEP.SYNCS 0x989680 ;  /* 0x009896800000a95d */ /* 0x008fea0003900000 */
[----:B------:R-:W3:Y:S02]  /*7cf0*/  @!P2 SYNCS.PHASECHK.TRANS64 P2, [R0+URZ+0x78], R6 ;  /* 0x000078060000a5a7 */ /* 0x000ee400080410ff */
[----:B---3--:R-:W-:Y:S05]  /*7d00*/  @!P2 BRA `(.L_x_150) ;  /* 0xfffffffc00f0a947 */ /* 0x008fea000383ffff */
[----:B------:R-:W-:Y:S05]  /*7d10*/  BRA `(.L_x_77) ;  /* 0xffffffc800847947 */ /* 0x000fea000383ffff */
.L_x_81:
[----:B------:R-:W-:Y:S07]  /*7d20*/  MOV R0, UR4 ;  /* 0x0000000400007c02 */ /* 0x000fee0008000f00 */
.L_x_151:
[----:B-1----:R1:W3:Y:S02]  /*7d30*/  SYNCS.PHASECHK.TRANS64.TRYWAIT P0, [R0+URZ+0x58], R9 ;  /* 0x00005809000075a7 */ /* 0x0022e400080011ff */
[----:B---3--:R-:W-:Y:S05]  /*7d40*/  @!P0 NANOSLEEP.SYNCS 0x989680 ;  /* 0x009896800000895d */ /* 0x008fea0003900000 */
[----:B------:R-:W3:Y:S02]  /*7d50*/  @!P0 SYNCS.PHASECHK.TRANS64 P0, [R0+URZ+0x58], R9 ;  /* 0x00005809000085a7 */ /* 0x000ee400080010ff */
[----:B---3--:R-:W-:Y:S05]  /*7d60*/  @!P0 BRA `(.L_x_151) ;  /* 0xfffffffc00f08947 */ /* 0x008fea000383ffff */
[----:B------:R-:W-:Y:S05]  /*7d70*/  BRA `(.L_x_152) ;  /* 0xffffffc800e47947 */ /* 0x000fea000383ffff */
.L_x_82:
[----:B------:R-:W-:Y:S07]  /*7d80*/  MOV R6, UR5 ;  /* 0x0000000500067c02 */ /* 0x000fee0008000f00 */
.L_x_153:
[----:B-1----:R1:W3:Y:S02]  /*7d90*/  SYNCS.PHASECHK.TRANS64.TRYWAIT P0, [R6+URZ+0x58], R0 ;  /* 0x00005800060075a7 */ /* 0x0022e400080011ff */
[----:B---3--:R-:W-:Y:S05]  /*7da0*/  @!P0 NANOSLEEP.SYNCS 0x989680 ;  /* 0x009896800000895d */ /* 0x008fea0003900000 */
[----:B------:R-:W3:Y:S02]  /*7db0*/  @!P0 SYNCS.PHASECHK.TRANS64 P0, [R6+URZ+0x58], R0 ;  /* 0x00005800060085a7 */ /* 0x000ee400080010ff */
[----:B---3--:R-:W-:Y:S05]  /*7dc0*/  @!P0 BRA `(.L_x_153) ;  /* 0xfffffffc00f08947 */ /* 0x008fea000383ffff */
[----:B------:R-:W-:Y:S05]  /*7dd0*/  BRA `(.L_x_154) ;  /* 0xffffffcc00407947 */ /* 0x000fea000383ffff */
.L_x_84:
[----:B------:R-:W-:-:S07]  /*7de0*/  MOV R0, UR4 ;  /* 0x0000000400007c02 */ /* 0x000fce0008000f00 */
.L_x_155:
[----:B-1----:R1:W4:Y:S02]  /*7df0*/  SYNCS.PHASECHK.TRANS64.TRYWAIT P0, [R0+URZ], R2 ;  /* 0x00000002000075a7 */ /* 0x00232400080011ff */
[----:B----4-:R-:W-:Y:S05]  /*7e00*/  @!P0 NANOSLEEP.SYNCS 0x989680 ;  /* 0x009896800000895d */ /* 0x010fea0003900000 */
[----:B------:R-:W4:Y:S02]  /*7e10*/  @!P0 SYNCS.PHASECHK.TRANS64 P0, [R0+URZ], R2 ;  /* 0x00000002000085a7 */ /* 0x000f2400080010ff */
[----:B----4-:R-:W-:Y:S05]  /*7e20*/  @!P0 BRA `(.L_x_155) ;  /* 0xfffffffc00f08947 */ /* 0x010fea000383ffff */
[----:B------:R-:W-:Y:S05]  /*7e30*/  BRA `(.L_x_156) ;  /* 0xffffffcc00d07947 */ /* 0x000fea000383ffff */
.L_x_85:
[----:B------:R-:W-:-:S07]  /*7e40*/  MOV R0, UR5 ;  /* 0x0000000500007c02 */ /* 0x000fce0008000f00 */
.L_x_157:
[----:B-1----:R1:W4:Y:S02]  /*7e50*/  SYNCS.PHASECHK.TRANS64.TRYWAIT P0, [R0+URZ], R2 ;  /* 0x00000002000075a7 */ /* 0x00232400080011ff */
[----:B----4-:R-:W-:Y:S05]  /*7e60*/  @!P0 NANOSLEEP.SYNCS 0x989680 ;  /* 0x009896800000895d */ /* 0x010fea0003900000 */
[----:B------:R-:W4:Y:S02]  /*7e70*/  @!P0 SYNCS.PHASECHK.TRANS64 P0, [R0+URZ], R2 ;  /* 0x00000002000085a7 */ /* 0x000f2400080010ff */
[----:B----4-:R-:W-:Y:S05]  /*7e80*/  @!P0 BRA `(.L_x_157) ;  /* 0xfffffffc00f08947 */ /* 0x010fea000383ffff */
[----:B------:R-:W-:Y:S05]  /*7e90*/  BRA `(.L_x_158) ;  /* 0xffffffcc00dc7947 */ /* 0x000fea000383ffff */
.L_x_87:
[----:B-1----:R1:W2:Y:S02]  /*7ea0*/  SYNCS.PHASECHK.TRANS64.TRYWAIT P0, [R0+URZ+0x80], R2 ;  /* 0x00008002000075a7 */ /* 0x0022a400080011ff */
[----:B--2---:R-:W-:Y:S05]  /*7eb0*/  @!P0 NANOSLEEP.SYNCS 0x989680 ;  /* 0x009896800000895d */ /* 0x004fea0003900000 */
[----:B------:R-:W2:Y:S02]  /*7ec0*/  @!P0 SYNCS.PHASECHK.TRANS64 P0, [R0+URZ+0x80], R2 ;  /* 0x00008002000085a7 */ /* 0x000ea400080010ff */
[----:B--2---:R-:W-:Y:S05]  /*7ed0*/  @!P0 BRA `(.L_x_87) ;  /* 0xfffffffc00f08947 */ /* 0x004fea000383ffff */
[----:B------:R-:W-:Y:S05]  /*7ee0*/  BRA `(.L_x_159) ;  /* 0xffffffd000c87947 */ /* 0x000fea000383ffff */
.L_x_97:
[----:B-1----:R1:W3:Y:S02]  /*7ef0*/  SYNCS.PHASECHK.TRANS64.TRYWAIT P1, [R2+URZ+0x40], R4 ;  /* 0x00004004020075a7 */ /* 0x0022e400080211ff */
[----:B---3--:R-:W-:Y:S05]  /*7f00*/  @!P1 NANOSLEEP.SYNCS 0x989680 ;  /* 0x009896800000995d */ /* 0x008fea0003900000 */
[----:B------:R-:W3:Y:S02]  /*7f10*/  @!P1 SYNCS.PHASECHK.TRANS64 P1, [R2+URZ+0x40], R4 ;  /* 0x00004004020095a7 */ /* 0x000ee400080210ff */
[----:B---3--:R-:W-:Y:S05]  /*7f20*/  @!P1 BRA `(.L_x_97) ;  /* 0xfffffffc00f09947 */ /* 0x008fea000383ffff */
[----:B------:R-:W-:Y:S05]  /*7f30*/  BRA `(.L_x_96) ;  /* 0xffffffe000387947 */ /* 0x000fea000383ffff */
.L_x_99:
[----:B-1----:R1:W2:Y:S02]  /*7f40*/  SYNCS.PHASECHK.TRANS64.TRYWAIT P0, [R27+URZ+0xa0], R3 ;  /* 0x0000a0031b0075a7 */ /* 0x0022a400080011ff */
[----:B--2---:R-:W-:Y:S05]  /*7f50*/  @!P0 NANOSLEEP.SYNCS 0x989680 ;  /* 0x009896800000895d */ /* 0x004fea0003900000 */
[----:B------:R-:W2:Y:S02]  /*7f60*/  @!P0 SYNCS.PHASECHK.TRANS64 P0, [R27+URZ+0xa0], R3 ;  /* 0x0000a0031b0085a7 */ /* 0x000ea400080010ff */
[----:B--2---:R-:W-:Y:S05]  /*7f70*/  @!P0 BRA `(.L_x_99) ;  /* 0xfffffffc00f08947 */ /* 0x004fea000383ffff */
[----:B------:R-:W-:Y:S05]  /*7f80*/  BRA `(.L_x_98) ;  /* 0xffffffe000887947 */ /* 0x000fea000383ffff */
.L_x_110:
[----:B-1----:R1:W2:Y:S02]  /*7f90*/  SYNCS.PHASECHK.TRANS64.TRYWAIT P0, [R2+URZ+0x40], R63 ;  /* 0x0000403f020075a7 */ /* 0x0022a400080011ff */
[----:B--2---:R-:W-:Y:S05]  /*7fa0*/  @!P0 NANOSLEEP.SYNCS 0x989680 ;  /* 0x009896800000895d */ /* 0x004fea0003900000 */
[----:B------:R-:W2:Y:S02]  /*7fb0*/  @!P0 SYNCS.PHASECHK.TRANS64 P0, [R2+URZ+0x40], R63 ;  /* 0x0000403f020085a7 */ /* 0x000ea400080010ff */
[----:B--2---:R-:W-:Y:S05]  /*7fc0*/  @!P0 BRA `(.L_x_110) ;  /* 0xfffffffc00f08947 */ /* 0x004fea000383ffff */
[----:B------:R-:W-:Y:S05]  /*7fd0*/  BRA `(.L_x_109) ;  /* 0xffffffe8009c7947 */ /* 0x000fea000383ffff */
        .weak           $__internal_0_$__cuda_sm10x_tcgen05_guardrail_trap_col_being_dealloced_not_returned_by_alloc
        .type           $__internal_0_$__cuda_sm10x_tcgen05_guardrail_trap_col_being_dealloced_not_returned_by_alloc,@function
        .size           $__internal_0_$__cuda_sm10x_tcgen05_guardrail_trap_col_being_dealloced_not_returned_by_alloc,($__internal_1_$__cuda_sm10x_tcgen05_guardrail_trap_phase_invalid_during_alloc - $__internal_0_$__cuda_sm10x_tcgen05_guardrail_trap_col_being_dealloced_not_returned_by_alloc)
$__internal_0_$__cuda_sm10x_tcgen05_guardrail_trap_col_being_dealloced_not_returned_by_alloc:
[----:B------:R-:W-:Y:S05]  /*7fe0*/  BPT.TRAP 0x1 ;  /* 0x000000040000795c */ /* 0x000fea0000300000 */
[----:B------:R-:W-:-:S04]  /*7ff0*/  HFMA2 R3, -RZ, RZ, 0, 0 ;  /* 0x00000000ff037431 */ /* 0x000fc800000001ff */
[----:B------:R-:W-:Y:S05]  /*8000*/  RET.REL.NODEC R2 `(_ZN7cutlass13device_kernelINS_4gemm6kernel13GemmUniversalIN4cute5tupleIJiiiiEEENS1_10collective13CollectiveMmaINS1_35MainloopSm100TmaUmmaWarpSpecializedILi4ELi2ELi4ENS5_IJNS4_1CILi2EEESB_NSA_ILi1EEEEEEEENS5_IJNSA_ILi64EEESF_NSA_ILi32EEEEEENS_6half_tENS5_IJlSC_lEEESI_SJ_NS4_8TiledMMAINS4_8MMA_AtomIJNS4_20SM100_MMA_F16BF16_SSISI_SI_fLi64ELi64ELNS4_4UMMA5MajorE0ELSO_0ELNSN_7ScaleInE0ELSP_0EEEEEENS4_6LayoutINS5_IJSC_SC_SC_EEENS5_IJNSA_ILi0EEESU_SU_EEEEENS5_IJNS4_10UnderscoreESX_SX_EEEEENS4_23SM90_TMA_LOAD_MULTICASTENS4_14ComposedLayoutINS4_7SwizzleILi2ELi4ELi3EEENS4_18smem_ptr_flag_bitsILi16EEENSS_INS5_IJNSA_ILi8EEESG_EEENS5_IJSG_SC_EEEEEEEvNS4_8identityES10_S1A_vS1B_EENS_8epilogue10collective18CollectiveEpilogueINS1D_23Sm100TmaWarpSpecializedILi3ELi2ELi16ELb1ELb0EEEJSH_NS5_IJNSS_ISF_SC_EENSS_ISG_SC_EEEEESI_SJ_SI_SJ_NS1D_6fusion15FusionCallbacksIS1H_NS1L_17LinearCombinationISI_fSI_fLNS_15FloatRoundStyleE2EEESH_S1K_JEEENS4_5SM1004TMEM4LOAD26SM100_TMEM_LOAD_16dp256b4xENS4_13SM90_TMA_LOADES1A_NS4_17SM75_U32x4_LDSM_NENS4_14SM90_TMA_STOREES1A_NS4_17SM90_U32x4_STSM_NENS4_39AutoVectorizingCopyWithAssumedAlignmentILi128EEEEEEvvEEEEvNT_6ParamsE) ;  /* 0xffffff7c02fc7950 */ /* 0x000fea0003c3ffff */
        .weak           $__internal_1_$__cuda_sm10x_tcgen05_guardrail_trap_phase_invalid_during_alloc
        .type           $__internal_1_$__cuda_sm10x_tcgen05_guardrail_trap_phase_invalid_during_alloc,@function
        .size           $__internal_1_$__cuda_sm10x_tcgen05_guardrail_trap_phase_invalid_during_alloc,($__internal_2_$__cuda_sm10x_tcgen05_guardrail_trap_unallocated_columns_being_dealloced - $__internal_1_$__cuda_sm10x_tcgen05_guardrail_trap_phase_invalid_during_alloc)
$__internal_1_$__cuda_sm10x_tcgen05_guardrail_trap_phase_invalid_during_alloc:
[----:B------:R-:W-:Y:S05]  /*8010*/  BPT.TRAP 0x1 ;  /* 0x000000040000795c */ /* 0x000fea0000300000 */
[----:B------:R-:W-:-:S04]  /*8020*/  MOV R5, 0x0 ;  /* 0x0000000000057802 */ /* 0x000fc80000000f00 */
[----:B------:R-:W-:Y:S05]  /*8030*/  RET.REL.NODEC R4 `(_ZN7cutlass13device_kernelINS_4gemm6kernel13GemmUniversalIN4cute5tupleIJiiiiEEENS1_10collective13CollectiveMmaINS1_35MainloopSm100TmaUmmaWarpSpecializedILi4ELi2ELi4ENS5_IJNS4_1CILi2EEESB_NSA_ILi1EEEEEEEENS5_IJNSA_ILi64EEESF_NSA_ILi32EEEEEENS_6half_tENS5_IJlSC_lEEESI_SJ_NS4_8TiledMMAINS4_8MMA_AtomIJNS4_20SM100_MMA_F16BF16_SSISI_SI_fLi64ELi64ELNS4_4UMMA5MajorE0ELSO_0ELNSN_7ScaleInE0ELSP_0EEEEEENS4_6LayoutINS5_IJSC_SC_SC_EEENS5_IJNSA_ILi0EEESU_SU_EEEEENS5_IJNS4_10UnderscoreESX_SX_EEEEENS4_23SM90_TMA_LOAD_MULTICASTENS4_14ComposedLayoutINS4_7SwizzleILi2ELi4ELi3EEENS4_18smem_ptr_flag_bitsILi16EEENSS_INS5_IJNSA_ILi8EEESG_EEENS5_IJSG_SC_EEEEEEEvNS4_8identityES10_S1A_vS1B_EENS_8epilogue10collective18CollectiveEpilogueINS1D_23Sm100TmaWarpSpecializedILi3ELi2ELi16ELb1ELb0EEEJSH_NS5_IJNSS_ISF_SC_EENSS_ISG_SC_EEEEESI_SJ_SI_SJ_NS1D_6fusion15FusionCallbacksIS1H_NS1L_17LinearCombinationISI_fSI_fLNS_15FloatRoundStyleE2EEESH_S1K_JEEENS4_5SM1004TMEM4LOAD26SM100_TMEM_LOAD_16dp256b4xENS4_13SM90_TMA_LOADES1A_NS4_17SM75_U32x4_LDSM_NENS4_14SM90_TMA_STOREES1A_NS4_17SM90_U32x4_STSM_NENS4_39AutoVectorizingCopyWithAssumedAlignmentILi128EEEEEEvvEEEEvNT_6ParamsE) ;  /* 0xffffff7c04f07950 */ /* 0x000fea0003c3ffff */
        .weak           $__internal_2_$__cuda_sm10x_tcgen05_guardrail_trap_unallocated_columns_being_dealloced
        .type           $__internal_2_$__cuda_sm10x_tcgen05_guardrail_trap_unallocated_columns_being_dealloced,@function
        .size           $__internal_2_$__cuda_sm10x_tcgen05_guardrail_trap_unallocated_columns_being_dealloced,(.L_x_161 - $__internal_2_$__cuda_sm10x_tcgen05_guardrail_trap_unallocated_columns_being_dealloced)
$__internal_2_$__cuda_sm10x_tcgen05_guardrail_trap_unallocated_columns_being_dealloced:
[----:B------:R-:W-:Y:S05]  /*8040*/  BPT.TRAP 0x1 ;  /* 0x000000040000795c */ /* 0x000fea0000300000 */
[----:B------:R-:W-:-:S04]  /*8050*/  HFMA2 R3, -RZ, RZ, 0, 0 ;  /* 0x00000000ff037431 */ /* 0x000fc800000001ff */
[----:B------:R-:W-:Y:S05]  /*8060*/  RET.REL.NODEC R2 `(_ZN7cutlass13device_kernelINS_4gemm6kernel13GemmUniversalIN4cute5tupleIJiiiiEEENS1_10collective13CollectiveMmaINS1_35MainloopSm100TmaUmmaWarpSpecializedILi4ELi2ELi4ENS5_IJNS4_1CILi2EEESB_NSA_ILi1EEEEEEEENS5_IJNSA_ILi64EEESF_NSA_ILi32EEEEEENS_6half_tENS5_IJlSC_lEEESI_SJ_NS4_8TiledMMAINS4_8MMA_AtomIJNS4_20SM100_MMA_F16BF16_SSISI_SI_fLi64ELi64ELNS4_4UMMA5MajorE0ELSO_0ELNSN_7ScaleInE0ELSP_0EEEEEENS4_6LayoutINS5_IJSC_SC_SC_EEENS5_IJNSA_ILi0EEESU_SU_EEEEENS5_IJNS4_10UnderscoreESX_SX_EEEEENS4_23SM90_TMA_LOAD_MULTICASTENS4_14ComposedLayoutINS4_7SwizzleILi2ELi4ELi3EEENS4_18smem_ptr_flag_bitsILi16EEENSS_INS5_IJNSA_ILi8EEESG_EEENS5_IJSG_SC_EEEEEEEvNS4_8identityES10_S1A_vS1B_EENS_8epilogue10collective18CollectiveEpilogueINS1D_23Sm100TmaWarpSpecializedILi3ELi2ELi16ELb1ELb0EEEJSH_NS5_IJNSS_ISF_SC_EENSS_ISG_SC_EEEEESI_SJ_SI_SJ_NS1D_6fusion15FusionCallbacksIS1H_NS1L_17LinearCombinationISI_fSI_fLNS_15FloatRoundStyleE2EEESH_S1K_JEEENS4_5SM1004TMEM4LOAD26SM100_TMEM_LOAD_16dp256b4xENS4_13SM90_TMA_LOADES1A_NS4_17SM75_U32x4_LDSM_NENS4_14SM90_TMA_STOREES1A_NS4_17SM90_U32x4_STSM_NENS4_39AutoVectorizingCopyWithAssumedAlignmentILi128EEEEEEvvEEEEvNT_6ParamsE) ;  /* 0xffffff7c02e47950 */ /* 0x000fea0003c3ffff */
.L_x_160:
[----:B------:R-:W-:-:S00]  /*8070*/  BRA `(.L_x_160) ;  /* 0xfffffffc00fc7947 */ /* 0x000fc0000383ffff */
[----:B------:R-:W-:-:S00]  /*8080*/  NOP ;  /* 0x0000000000007918 */ /* 0x000fc00000000000 */
[----:B------:R-:W-:-:S00]  /*8090*/  NOP ;  /* 0x0000000000007918 */ /* 0x000fc00000000000 */
[----:B------:R-:W-:-:S00]  /*80a0*/  NOP ;  /* 0x0000000000007918 */ /* 0x000fc00000000000 */
[----:B------:R-:W-:-:S00]  /*80b0*/  NOP ;  /* 0x0000000000007918 */ /* 0x000fc00000000000 */
[----:B------:R-:W-:-:S00]  /*80c0*/  NOP ;  /* 0x0000000000007918 */ /* 0x000fc00000000000 */
[----:B------:R-:W-:-:S00]  /*80d0*/  NOP ;  /* 0x0000000000007918 */ /* 0x000fc00000000000 */
[----:B------:R-:W-:-:S00]  /*80e0*/  NOP ;  /* 0x0000000000007918 */ /* 0x000fc00000000000 */
[----:B------:R-:W-:-:S00]  /*80f0*/  NOP ;  /* 0x0000000000007918 */ /* 0x000fc00000000000 */
.L_x_161:


//--------------------- .nv.global.init           --------------------------
	.section	.nv.global.init,"aw",@progbits
.nv.global.init:
	.type		$str$27,@object
	.size		$str$27,($str$28 - $str$27)
$str$27:
        /*0000*/ 	.byte	0x28, 0x61, 0x64, 0x64, 0x72, 0x65, 0x73, 0x73, 0x20, 0x26, 0x20, 0x6d, 0x61, 0x73, 0x6b, 0x29
        /*0010*/ 	.byte	0x20, 0x3d, 0x3d, 0x20, 0x30, 0x00
	.type		$str$28,@object
	.size		$str$28,($str$26 - $str$28)
$str$28:
        /*0016*/ 	.byte	0x2f, 0x74, 0x6d, 0x70, 0x2f, 0x63, 0x75, 0x74, 0x6c, 0x61, 0x73, 0x73, 0x5f, 0x73, 0x77, 0x65
        /*0026*/ 	.byte	0x65, 0x70, 0x5f, 0x73, 0x72, 0x63, 0x2f, 0x69, 0x6e, 0x63, 0x6c, 0x75, 0x64, 0x65, 0x2f, 0x63
        /*0036*/ 	.byte	0x75, 0x74, 0x65, 0x2f, 0x70, 0x6f, 0x69, 0x6e, 0x74, 0x65, 0x72, 0x5f, 0x66, 0x6c, 0x61, 0x67
        /*0046*/ 	.byte	0x67, 0x65, 0x64, 0x2e, 0x68, 0x70, 0x70, 0x00
	.type		$str$26,@object
	.size		$str$26,($str$25 - $str$26)
$str$26:
        /*004e*/ 	.byte	0x2f, 0x74, 0x6d, 0x70, 0x2f, 0x63, 0x75, 0x74, 0x6c, 0x61, 0x73, 0x73, 0x5f, 0x73, 0x77, 0x65
        /*005e*/ 	.byte	0x65, 0x70, 0x5f, 0x73, 0x72, 0x63, 0x2f, 0x69, 0x6e, 0x63, 0x6c, 0x75, 0x64, 0x65, 0x2f, 0x63
        /*006e*/ 	.byte	0x75, 0x74, 0x65, 0x2f, 0x61, 0x74, 0x6f, 0x6d, 0x2f, 0x63, 0x6f, 0x70, 0x79, 0x5f, 0x74, 0x72
        /*007e*/ 	.byte	0x61, 0x69, 0x74, 0x73, 0x5f, 0x73, 0x6d, 0x31, 0x30, 0x30, 0x2e, 0x68, 0x70, 0x70, 0x00
	.type		$str$25,@object
	.size		$str$25,(__unnamed_1 - $str$25)
$str$25:
        /*008d*/ 	.byte	0x28, 0x28, 0x75, 0x69, 0x6e, 0x74, 0x33, 0x32, 0x5f, 0x74, 0x28, 0x74, 0x68, 0x72, 0x65, 0x61
        /*009d*/ 	.byte	0x64, 0x49, 0x64, 0x78, 0x2e, 0x78, 0x29, 0x20, 0x2f, 0x20, 0x33, 0x32, 0x29, 0x20, 0x25, 0x20
        /*00ad*/ 	.byte	0x34, 0x29, 0x20, 0x3d, 0x3d, 0x20, 0x28, 0x28, 0x28, 0x74, 0x6d, 0x65, 0x6d, 0x5f, 0x61, 0x64
        /*00bd*/ 	.byte	0x64, 0x72, 0x20, 0x3e, 0x3e, 0x20, 0x31, 0x36, 0x29, 0x20, 0x2f, 0x20, 0x33, 0x32, 0x29, 0x20
        /*00cd*/ 	.byte	0x25, 0x20, 0x34, 0x29, 0x00
	.type		__unnamed_1,@object
	.size		__unnamed_1,(__unnamed_2 - __unnamed_1)
__unnamed_1:
        /*00d2*/ 	.byte	0x61, 0x75, 0x74, 0x6f, 0x20, 0x63, 0x75, 0x74, 0x65, 0x3a, 0x3a, 0x61, 0x73, 0x5f, 0x70, 0x6f
        /* <DEDUP_REMOVED lines=24> */
        /*0262*/ 	.byte	0x3e, 0x3e, 0x3e, 0x5d, 0x00
	.type		__unnamed_2,@object
	.size		__unnamed_2,(.L_2 - __unnamed_2)
__unnamed_2:
        /* <DEDUP_REMOVED lines=46> */
.L_2:


//--------------------- .nv.shared._ZN7cutlass13device_kernelINS_4gemm6kernel13GemmUniversalIN4cute5tupleIJiiiiEEENS1_10collective13CollectiveMmaINS1_35MainloopSm100TmaUmmaWarpSpecializedILi4ELi2ELi4ENS5_IJNS4_1CILi2EEESB_NSA_ILi1EEEEEEEENS5_IJNSA_ILi64EEESF_NSA_ILi32EEEEEENS_6half_tENS5_IJlSC_lEEESI_SJ_NS4_8TiledMMAINS4_8MMA_AtomIJNS4_20SM100_MMA_F16BF16_SSISI_SI_fLi64ELi64ELNS4_4UMMA5MajorE0ELSO_0ELNSN_7ScaleInE0ELSP_0EEEEEENS4_6LayoutINS5_IJSC_SC_SC_EEENS5_IJNSA_ILi0EEESU_SU_EEEEENS5_IJNS4_10UnderscoreESX_SX_EEEEENS4_23SM90_TMA_LOAD_MULTICASTENS4_14ComposedLayoutINS4_7SwizzleILi2ELi4ELi3EEENS4_18smem_ptr_flag_bitsILi16EEENSS_INS5_IJNSA_ILi8EEESG_EEENS5_IJSG_SC_EEEEEEEvNS4_8identityES10_S1A_vS1B_EENS_8epilogue10collective18CollectiveEpilogueINS1D_23Sm100TmaWarpSpecializedILi3ELi2ELi16ELb1ELb0EEEJSH_NS5_IJNSS_ISF_SC_EENSS_ISG_SC_EEEEESI_SJ_SI_SJ_NS1D_6fusion15FusionCallbacksIS1H_NS1L_17LinearCombinationISI_fSI_fLNS_15FloatRoundStyleE2EEESH_S1K_JEEENS4_5SM1004TMEM4LOAD26SM100_TMEM_LOAD_16dp256b4xENS4_13SM90_TMA_LOADES1A_NS4_17SM75_U32x4_LDSM_NENS4_14SM90_TMA_STOREES1A_NS4_17SM90_U32x4_STSM_NENS4_39AutoVectorizingCopyWithAssumedAlignmentILi128EEEEEEvvEEEEvNT_6ParamsE --------------------------
	.section	.nv.shared._ZN7cutlass13device_kernelINS_4gemm6kernel13GemmUniversalIN4cute5tupleIJiiiiEEENS1_10collective13CollectiveMmaINS1_35MainloopSm100TmaUmmaWarpSpecializedILi4ELi2ELi4ENS5_IJNS4_1CILi2EEESB_NSA_ILi1EEEEEEEENS5_IJNSA_ILi64EEESF_NSA_ILi32EEEEEENS_6half_tENS5_IJlSC_lEEESI_SJ_NS4_8TiledMMAINS4_8MMA_AtomIJNS4_20SM100_MMA_F16BF16_SSISI_SI_fLi64ELi64ELNS4_4UMMA5MajorE0ELSO_0ELNSN_7ScaleInE0ELSP_0EEEEEENS4_6LayoutINS5_IJSC_SC_SC_EEENS5_IJNSA_ILi0EEESU_SU_EEEEENS5_IJNS4_10UnderscoreESX_SX_EEEEENS4_23SM90_TMA_LOAD_MULTICASTENS4_14ComposedLayoutINS4_7SwizzleILi2ELi4ELi3EEENS4_18smem_ptr_flag_bitsILi16EEENSS_INS5_IJNSA_ILi8EEESG_EEENS5_IJSG_SC_EEEEEEEvNS4_8identityES10_S1A_vS1B_EENS_8epilogue10collective18CollectiveEpilogueINS1D_23Sm100TmaWarpSpecializedILi3ELi2ELi16ELb1ELb0EEEJSH_NS5_IJNSS_ISF_SC_EENSS_ISG_SC_EEEEESI_SJ_SI_SJ_NS1D_6fusion15FusionCallbacksIS1H_NS1L_17LinearCombinationISI_fSI_fLNS_15FloatRoundStyleE2EEESH_S1K_JEEENS4_5SM1004TMEM4LOAD26SM100_TMEM_LOAD_16dp256b4xENS4_13SM90_TMA_LOADES1A_NS4_17SM75_U32x4_LDSM_NENS4_14SM90_TMA_STOREES1A_NS4_17SM90_U32x4_STSM_NENS4_39AutoVectorizingCopyWithAssumedAlignmentILi128EEEEEEvvEEEEvNT_6ParamsE,"aw",@nobits
	.sectionflags	@""
	.align	16
	.zero		1024


//--------------------- .nv.shared.reserved.0     --------------------------
	.section	.nv.shared.reserved.0,"aw",@nobits
	.weak		__nv_reservedSMEM_offset_0_alias
	.size		__nv_reservedSMEM_offset_0_alias, 0, 64
	.other		__nv_reservedSMEM_offset_0_alias,@"STO_CUDA_RESERVED_SHARED STV_DEFAULT"
__nv_reservedSMEM_offset_0_alias:
	.zero		0
.nv.shared.reserved.0:
	.zero		64
	.weak		__nv_reservedSMEM_tcgen05_partition
	.type		__nv_reservedSMEM_tcgen05_partition,@object
	.size		__nv_reservedSMEM_tcgen05_partition,(.L_0 - __nv_reservedSMEM_tcgen05_partition)
__nv_reservedSMEM_tcgen05_partition:
	.zero		32
.L_0:


//--------------------- .nv.global                --------------------------
	.section	.nv.global,"aw",@nobits
.nv.global:
	.type		_ZN39_INTERNAL_4e37e86c_4_k_cu_e1ed7dfb_72584cute1_E,@object
	.size		_ZN39_INTERNAL_4e37e86c_4_k_cu_e1ed7dfb_72584cute1_E,(_ZN39_INTERNAL_4e37e86c_4_k_cu_e1ed7dfb_72584cuda3std3__45__cpo6cbeginE - _ZN39_INTERNAL_4e37e86c_4_k_cu_e1ed7dfb_72584cute1_E)
_ZN39_INTERNAL_4e37e86c_4_k_cu_e1ed7dfb_72584cute1_E:
	.zero		1
	.type		_ZN39_INTERNAL_4e37e86c_4_k_cu_e1ed7dfb_72584cuda3std3__45__cpo6cbeginE,@object
	.size		_ZN39_INTERNAL_4e37e86c_4_k_cu_e1ed7dfb_72584cuda3std3__45__cpo6cbeginE,(_ZN39_INTERNAL_4e37e86c_4_k_cu_e1ed7dfb_72584cuda3std3__48in_placeE - _ZN39_INTERNAL_4e37e86c_4_k_cu_e1ed7dfb_72584cuda3std3__45__cpo6cbeginE)
_ZN39_INTERNAL_4e37e86c_4_k_cu_e1ed7dfb_72584cuda3std3__45__cpo6cbeginE:
	.zero		1
	.type		_ZN39_INTERNAL_4e37e86c_4_k_cu_e1ed7dfb_72584cuda3std3__48in_placeE,@object
	.size		_ZN39_INTERNAL_4e37e86c_4_k_cu_e1ed7dfb_72584cuda3std3__48in_placeE,(_ZN39_INTERNAL_4e37e86c_4_k_cu_e1ed7dfb_72584cuda3std6ranges3__45__cpo9iter_moveE - _ZN39_INTERNAL_4e37e86c_4_k_cu_e1ed7dfb_72584cuda3std3__48in_placeE)
_ZN39_INTERNAL_4e37e86c_4_k_cu_e1ed7dfb_72584cuda3std3__48in_placeE:
	.zero		1
	.type		_ZN39_INTERNAL_4e37e86c_4_k_cu_e1ed7dfb_72584cuda3std6ranges3__45__cpo9iter_moveE,@object
	.size		_ZN39_INTERNAL_4e37e86c_4_k_cu_e1ed7dfb_72584cuda3std6ranges3__45__cpo9iter_moveE,(_ZN39_INTERNAL_4e37e86c_4_k_cu_e1ed7dfb_72584cuda3std3__45__cpo5beginE - _ZN39_INTERNAL_4e37e86c_4_k_cu_e1ed7dfb_72584cuda3std6ranges3__45__cpo9iter_moveE)
_ZN39_INTERNAL_4e37e86c_4_k_cu_e1ed7dfb_72584cuda3std6ranges3__45__cpo9iter_moveE:
	.zero		1
	.type		_ZN39_INTERNAL_4e37e86c_4_k_cu_e1ed7dfb_72584cuda3std3__45__cpo5beginE,@object
	.size		_ZN39_INTERNAL_4e37e86c_4_k_cu_e1ed7dfb_72584cuda3std3__45__cpo5beginE,(_ZN39_INTERNAL_4e37e86c_4_k_cu_e1ed7dfb_72584cuda3std3__441_GLOBAL__N__4e37e86c_4_k_cu_e1ed7dfb_72586ignoreE - _ZN39_INTERNAL_4e37e86c_4_k_cu_e1ed7dfb_72584cuda3std3__45__cpo5beginE)
_ZN39_INTERNAL_4e37e86c_4_k_cu_e1ed7dfb_72584cuda3std3__45__cpo5beginE:
	.zero		1
	.type		_ZN39_INTERNAL_4e37e86c_4_k_cu_e1ed7dfb_72584cuda3std3__441_GLOBAL__N__4e37e86c_4_k_cu_e1ed7dfb_72586ignoreE,@object
	.size		_ZN39_INTERNAL_4e37e86c_4_k_cu_e1ed7dfb_72584cuda3std3__441_GLOBAL__N__4e37e86c_4_k_cu_e1ed7dfb_72586ignoreE,(_ZN39_INTERNAL_4e37e86c_4_k_cu_e1ed7dfb_72584cute7productE - _ZN39_INTERNAL_4e37e86c_4_k_cu_e1ed7dfb_72584cuda3std3__441_GLOBAL__N__4e37e86c_4_k_cu_e1ed7dfb_72586ignoreE)
_ZN39_INTERNAL_4e37e86c_4_k_cu_e1ed7dfb_72584cuda3std3__441_GLOBAL__N__4e37e86c_4_k_cu_e1ed7dfb_72586ignoreE:
	.zero		1
	.type		_ZN39_INTERNAL_4e37e86c_4_k_cu_e1ed7dfb_72584cute7productE,@object
	.size		_ZN39_INTERNAL_4e37e86c_4_k_cu_e1ed7dfb_72584cute7productE,(_ZN39_INTERNAL_4e37e86c_4_k_cu_e1ed7dfb_72584cuda3std3__45__cpo3endE - _ZN39_INTERNAL_4e37e86c_4_k_cu_e1ed7dfb_72584cute7productE)
_ZN39_INTERNAL_4e37e86c_4_k_cu_e1ed7dfb_72584cute7productE:
	.zero		1
	.type		_ZN39_INTERNAL_4e37e86c_4_k_cu_e1ed7dfb_72584cuda3std3__45__cpo3endE,@object
	.size		_ZN39_INTERNAL_4e37e86c_4_k_cu_e1ed7dfb_72584cuda3std3__45__cpo3endE,(_ZN39_INTERNAL_4e37e86c_4_k_cu_e1ed7dfb_72584cuda3std3__419piecewise_constructE - _ZN39_INTERNAL_4e37e86c_4_k_cu_e1ed7dfb_72584cuda3std3__45__cpo3endE)
_ZN39_INTERNAL_4e37e86c_4_k_cu_e1ed7dfb_72584cuda3std3__45__cpo3endE:
	.zero		1
	.type		_ZN39_INTERNAL_4e37e86c_4_k_cu_e1ed7dfb_72584cuda3std3__419piecewise_constructE,@object
	.size		_ZN39_INTERNAL_4e37e86c_4_k_cu_e1ed7dfb_72584cuda3std3__419piecewise_constructE,(_ZN39_INTERNAL_4e37e86c_4_k_cu_e1ed7dfb_72584cuda3std3__45__cpo4cendE - _ZN39_INTERNAL_4e37e86c_4_k_cu_e1ed7dfb_72584cuda3std3__419piecewise_constructE)
_ZN39_INTERNAL_4e37e86c_4_k_cu_e1ed7dfb_72584cuda3std3__419piecewise_constructE:
	.zero		1
	.type		_ZN39_INTERNAL_4e37e86c_4_k_cu_e1ed7dfb_72584cuda3std3__45__cpo4cendE,@object
	.size		_ZN39_INTERNAL_4e37e86c_4_k_cu_e1ed7dfb_72584cuda3std3__45__cpo4cendE,(_ZN39_INTERNAL_4e37e86c_4_k_cu_e1ed7dfb_72584cuda3std6ranges3__45__cpo4swapE - _ZN39_INTERNAL_4e37e86c_4_k_cu_e1ed7dfb_72584cuda3std3__45__cpo4cendE)
_ZN39_INTERNAL_4e37e86c_4_k_cu_e1ed7dfb_72584cuda3std3__45__cpo4cendE:
	.zero		1
	.type		_ZN39_INTERNAL_4e37e86c_4_k_cu_e1ed7dfb_72584cuda3std6ranges3__45__cpo4swapE,@object
	.size		_ZN39_INTERNAL_4e37e86c_4_k_cu_e1ed7dfb_72584cuda3std6ranges3__45__cpo4swapE,(.L_10 - _ZN39_INTERNAL_4e37e86c_4_k_cu_e1ed7dfb_72584cuda3std6ranges3__45__cpo4swapE)
_ZN39_INTERNAL_4e37e86c_4_k_cu_e1ed7dfb_72584cuda3std6ranges3__45__cpo4swapE:
	.zero		1
.L_10:


//--------------------- .nv.constant0._ZN7cutlass13device_kernelINS_4gemm6kernel13GemmUniversalIN4cute5tupleIJiiiiEEENS1_10collective13CollectiveMmaINS1_35MainloopSm100TmaUmmaWarpSpecializedILi4ELi2ELi4ENS5_IJNS4_1CILi2EEESB_NSA_ILi1EEEEEEEENS5_IJNSA_ILi64EEESF_NSA_ILi32EEEEEENS_6half_tENS5_IJlSC_lEEESI_SJ_NS4_8TiledMMAINS4_8MMA_AtomIJNS4_20SM100_MMA_F16BF16_SSISI_SI_fLi64ELi64ELNS4_4UMMA5MajorE0ELSO_0ELNSN_7ScaleInE0ELSP_0EEEEEENS4_6LayoutINS5_IJSC_SC_SC_EEENS5_IJNSA_ILi0EEESU_SU_EEEEENS5_IJNS4_10UnderscoreESX_SX_EEEEENS4_23SM90_TMA_LOAD_MULTICASTENS4_14ComposedLayoutINS4_7SwizzleILi2ELi4ELi3EEENS4_18smem_ptr_flag_bitsILi16EEENSS_INS5_IJNSA_ILi8EEESG_EEENS5_IJSG_SC_EEEEEEEvNS4_8identityES10_S1A_vS1B_EENS_8epilogue10collective18CollectiveEpilogueINS1D_23Sm100TmaWarpSpecializedILi3ELi2ELi16ELb1ELb0EEEJSH_NS5_IJNSS_ISF_SC_EENSS_ISG_SC_EEEEESI_SJ_SI_SJ_NS1D_6fusion15FusionCallbacksIS1H_NS1L_17LinearCombinationISI_fSI_fLNS_15FloatRoundStyleE2EEESH_S1K_JEEENS4_5SM1004TMEM4LOAD26SM100_TMEM_LOAD_16dp256b4xENS4_13SM90_TMA_LOADES1A_NS4_17SM75_U32x4_LDSM_NENS4_14SM90_TMA_STOREES1A_NS4_17SM90_U32x4_STSM_NENS4_39AutoVectorizingCopyWithAssumedAlignmentILi128EEEEEEvvEEEEvNT_6ParamsE --------------------------
	.section	.nv.constant0._ZN7cutlass13device_kernelINS_4gemm6kernel13GemmUniversalIN4cute5tupleIJiiiiEEENS1_10collective13CollectiveMmaINS1_35MainloopSm100TmaUmmaWarpSpecializedILi4ELi2ELi4ENS5_IJNS4_1CILi2EEESB_NSA_ILi1EEEEEEEENS5_IJNSA_ILi64EEESF_NSA_ILi32EEEEEENS_6half_tENS5_IJlSC_lEEESI_SJ_NS4_8TiledMMAINS4_8MMA_AtomIJNS4_20SM100_MMA_F16BF16_SSISI_SI_fLi64ELi64ELNS4_4UMMA5MajorE0ELSO_0ELNSN_7ScaleInE0ELSP_0EEEEEENS4_6LayoutINS5_IJSC_SC_SC_EEENS5_IJNSA_ILi0EEESU_SU_EEEEENS5_IJNS4_10UnderscoreESX_SX_EEEEENS4_23SM90_TMA_LOAD_MULTICASTENS4_14ComposedLayoutINS4_7SwizzleILi2ELi4ELi3EEENS4_18smem_ptr_flag_bitsILi16EEENSS_INS5_IJNSA_ILi8EEESG_EEENS5_IJSG_SC_EEEEEEEvNS4_8identityES10_S1A_vS1B_EENS_8epilogue10collective18CollectiveEpilogueINS1D_23Sm100TmaWarpSpecializedILi3ELi2ELi16ELb1ELb0EEEJSH_NS5_IJNSS_ISF_SC_EENSS_ISG_SC_EEEEESI_SJ_SI_SJ_NS1D_6fusion15FusionCallbacksIS1H_NS1L_17LinearCombinationISI_fSI_fLNS_15FloatRoundStyleE2EEESH_S1K_JEEENS4_5SM1004TMEM4LOAD26SM100_TMEM_LOAD_16dp256b4xENS4_13SM90_TMA_LOADES1A_NS4_17SM75_U32x4_LDSM_NENS4_14SM90_TMA_STOREES1A_NS4_17SM90_U32x4_STSM_NENS4_39AutoVectorizingCopyWithAssumedAlignmentILi128EEEEEEvvEEEEvNT_6ParamsE,"a",@progbits
	.sectionflags	@""
	.align	4
.nv.constant0._ZN7cutlass13device_kernelINS_4gemm6kernel13GemmUniversalIN4cute5tupleIJiiiiEEENS1_10collective13CollectiveMmaINS1_35MainloopSm100TmaUmmaWarpSpecializedILi4ELi2ELi4ENS5_IJNS4_1CILi2EEESB_NSA_ILi1EEEEEEEENS5_IJNSA_ILi64EEESF_NSA_ILi32EEEEEENS_6half_tENS5_IJlSC_lEEESI_SJ_NS4_8TiledMMAINS4_8MMA_AtomIJNS4_20SM100_MMA_F16BF16_SSISI_SI_fLi64ELi64ELNS4_4UMMA5MajorE0ELSO_0ELNSN_7ScaleInE0ELSP_0EEEEEENS4_6LayoutINS5_IJSC_SC_SC_EEENS5_IJNSA_ILi0EEESU_SU_EEEEENS5_IJNS4_10UnderscoreESX_SX_EEEEENS4_23SM90_TMA_LOAD_MULTICASTENS4_14ComposedLayoutINS4_7SwizzleILi2ELi4ELi3EEENS4_18smem_ptr_flag_bitsILi16EEENSS_INS5_IJNSA_ILi8EEESG_EEENS5_IJSG_SC_EEEEEEEvNS4_8identityES10_S1A_vS1B_EENS_8epilogue10collective18CollectiveEpilogueINS1D_23Sm100TmaWarpSpecializedILi3ELi2ELi16ELb1ELb0EEEJSH_NS5_IJNSS_ISF_SC_EENSS_ISG_SC_EEEEESI_SJ_SI_SJ_NS1D_6fusion15FusionCallbacksIS1H_NS1L_17LinearCombinationISI_fSI_fLNS_15FloatRoundStyleE2EEESH_S1K_JEEENS4_5SM1004TMEM4LOAD26SM100_TMEM_LOAD_16dp256b4xENS4_13SM90_TMA_LOADES1A_NS4_17SM75_U32x4_LDSM_NENS4_14SM90_TMA_STOREES1A_NS4_17SM90_U32x4_STSM_NENS4_39AutoVectorizingCopyWithAssumedAlignmentILi128EEEEEEvvEEEEvNT_6ParamsE:
	.zero		2944


//--------------------- SYMBOLS --------------------------

	.type		.nv.reservedSmem.offset0,@object
	.size		.nv.reservedSmem.offset0,0x4
	.type		.nv.reservedSmem.cap,@object
	.size		.nv.reservedSmem.cap,0x4
	.type		__assertfail,@function
